//
// Generated by NVIDIA NVVM Compiler
//
// Compiler Build ID: CL-36424714
// Cuda compilation tools, release 13.0, V13.0.88
// Based on NVVM 20.0.0
//

.version 9.0
.target sm_100
.address_size 64

	// .globl	_Z20model_forward_kernelPKfPfS0_S0_S0_S0_iiii

.visible .entry _Z20model_forward_kernelPKfPfS0_S0_S0_S0_iiii(
	.param .u64 .ptr .align 1 _Z20model_forward_kernelPKfPfS0_S0_S0_S0_iiii_param_0,
	.param .u64 .ptr .align 1 _Z20model_forward_kernelPKfPfS0_S0_S0_S0_iiii_param_1,
	.param .u64 .ptr .align 1 _Z20model_forward_kernelPKfPfS0_S0_S0_S0_iiii_param_2,
	.param .u64 .ptr .align 1 _Z20model_forward_kernelPKfPfS0_S0_S0_S0_iiii_param_3,
	.param .u64 .ptr .align 1 _Z20model_forward_kernelPKfPfS0_S0_S0_S0_iiii_param_4,
	.param .u64 .ptr .align 1 _Z20model_forward_kernelPKfPfS0_S0_S0_S0_iiii_param_5,
	.param .u32 _Z20model_forward_kernelPKfPfS0_S0_S0_S0_iiii_param_6,
	.param .u32 _Z20model_forward_kernelPKfPfS0_S0_S0_S0_iiii_param_7,
	.param .u32 _Z20model_forward_kernelPKfPfS0_S0_S0_S0_iiii_param_8,
	.param .u32 _Z20model_forward_kernelPKfPfS0_S0_S0_S0_iiii_param_9
)
{
	.reg .pred 	%p<37>;
	.reg .b32 	%r<75>;
	.reg .b32 	%f<253>;
	.reg .b64 	%rd<61>;

	ld.param.u64 	%rd17, [_Z20model_forward_kernelPKfPfS0_S0_S0_S0_iiii_param_0];
	ld.param.u64 	%rd14, [_Z20model_forward_kernelPKfPfS0_S0_S0_S0_iiii_param_1];
	ld.param.u64 	%rd18, [_Z20model_forward_kernelPKfPfS0_S0_S0_S0_iiii_param_2];
	ld.param.u64 	%rd15, [_Z20model_forward_kernelPKfPfS0_S0_S0_S0_iiii_param_3];
	ld.param.u64 	%rd19, [_Z20model_forward_kernelPKfPfS0_S0_S0_S0_iiii_param_4];
	ld.param.u64 	%rd16, [_Z20model_forward_kernelPKfPfS0_S0_S0_S0_iiii_param_5];
	ld.param.u32 	%r42, [_Z20model_forward_kernelPKfPfS0_S0_S0_S0_iiii_param_6];
	ld.param.u32 	%r39, [_Z20model_forward_kernelPKfPfS0_S0_S0_S0_iiii_param_7];
	ld.param.u32 	%r40, [_Z20model_forward_kernelPKfPfS0_S0_S0_S0_iiii_param_8];
	ld.param.u32 	%r41, [_Z20model_forward_kernelPKfPfS0_S0_S0_S0_iiii_param_9];
	cvta.to.global.u64 	%rd1, %rd18;
	cvta.to.global.u64 	%rd2, %rd17;
	cvta.to.global.u64 	%rd3, %rd19;
	mov.u32 	%r43, %ctaid.y;
	mov.u32 	%r44, %ntid.y;
	mov.u32 	%r45, %tid.y;
	mad.lo.s32 	%r1, %r43, %r44, %r45;
	mov.u32 	%r46, %ctaid.x;
	mov.u32 	%r47, %ntid.x;
	mov.u32 	%r48, %tid.x;
	mad.lo.s32 	%r2, %r46, %r47, %r48;
	setp.ge.s32 	%p1, %r1, %r42;
	setp.ge.s32 	%p2, %r2, %r41;
	or.pred  	%p3, %p1, %p2;
	@%p3 bra 	$L__BB0_57;
	setp.lt.s32 	%p4, %r39, 1;
	mov.f32 	%f229, 0f00000000;
	@%p4 bra 	$L__BB0_14;
	mul.lo.s32 	%r3, %r39, %r1;
	mul.lo.s32 	%r4, %r39, %r2;
	and.b32  	%r5, %r39, 15;
	setp.lt.u32 	%p5, %r39, 16;
	mov.f32 	%f229, 0f00000000;
	mov.b32 	%r66, 0;
	@%p5 bra 	$L__BB0_5;
	and.b32  	%r66, %r39, 2147483632;
	neg.s32 	%r64, %r66;
	mul.wide.u32 	%rd20, %r3, 4;
	add.s64 	%rd21, %rd20, %rd2;
	add.s64 	%rd59, %rd21, 32;
	mov.f32 	%f229, 0f00000000;
	mov.u32 	%r63, %r4;
$L__BB0_4:
	.pragma "nounroll";
	mul.wide.s32 	%rd22, %r63, 4;
	add.s64 	%rd23, %rd1, %rd22;
	ld.global.f32 	%f74, [%rd59+-32];
	ld.global.f32 	%f75, [%rd23];
	fma.rn.f32 	%f76, %f74, %f75, %f229;
	ld.global.f32 	%f77, [%rd59+-28];
	ld.global.f32 	%f78, [%rd23+4];
	fma.rn.f32 	%f79, %f77, %f78, %f76;
	ld.global.f32 	%f80, [%rd59+-24];
	ld.global.f32 	%f81, [%rd23+8];
	fma.rn.f32 	%f82, %f80, %f81, %f79;
	ld.global.f32 	%f83, [%rd59+-20];
	ld.global.f32 	%f84, [%rd23+12];
	fma.rn.f32 	%f85, %f83, %f84, %f82;
	ld.global.f32 	%f86, [%rd59+-16];
	ld.global.f32 	%f87, [%rd23+16];
	fma.rn.f32 	%f88, %f86, %f87, %f85;
	ld.global.f32 	%f89, [%rd59+-12];
	ld.global.f32 	%f90, [%rd23+20];
	fma.rn.f32 	%f91, %f89, %f90, %f88;
	ld.global.f32 	%f92, [%rd59+-8];
	ld.global.f32 	%f93, [%rd23+24];
	fma.rn.f32 	%f94, %f92, %f93, %f91;
	ld.global.f32 	%f95, [%rd59+-4];
	ld.global.f32 	%f96, [%rd23+28];
	fma.rn.f32 	%f97, %f95, %f96, %f94;
	ld.global.f32 	%f98, [%rd59];
	ld.global.f32 	%f99, [%rd23+32];
	fma.rn.f32 	%f100, %f98, %f99, %f97;
	ld.global.f32 	%f101, [%rd59+4];
	ld.global.f32 	%f102, [%rd23+36];
	fma.rn.f32 	%f103, %f101, %f102, %f100;
	ld.global.f32 	%f104, [%rd59+8];
	ld.global.f32 	%f105, [%rd23+40];
	fma.rn.f32 	%f106, %f104, %f105, %f103;
	ld.global.f32 	%f107, [%rd59+12];
	ld.global.f32 	%f108, [%rd23+44];
	fma.rn.f32 	%f109, %f107, %f108, %f106;
	ld.global.f32 	%f110, [%rd59+16];
	ld.global.f32 	%f111, [%rd23+48];
	fma.rn.f32 	%f112, %f110, %f111, %f109;
	ld.global.f32 	%f113, [%rd59+20];
	ld.global.f32 	%f114, [%rd23+52];
	fma.rn.f32 	%f115, %f113, %f114, %f112;
	ld.global.f32 	%f116, [%rd59+24];
	ld.global.f32 	%f117, [%rd23+56];
	fma.rn.f32 	%f118, %f116, %f117, %f115;
	ld.global.f32 	%f119, [%rd59+28];
	ld.global.f32 	%f120, [%rd23+60];
	fma.rn.f32 	%f229, %f119, %f120, %f118;
	add.s32 	%r64, %r64, 16;
	add.s64 	%rd59, %rd59, 64;
	add.s32 	%r63, %r63, 16;
	setp.ne.s32 	%p6, %r64, 0;
	@%p6 bra 	$L__BB0_4;
$L__BB0_5:
	setp.eq.s32 	%p7, %r5, 0;
	@%p7 bra 	$L__BB0_14;
	and.b32  	%r13, %r39, 7;
	setp.lt.u32 	%p8, %r5, 8;
	@%p8 bra 	$L__BB0_8;
	add.s32 	%r50, %r66, %r3;
	mul.wide.u32 	%rd24, %r50, 4;
	add.s64 	%rd25, %rd2, %rd24;
	ld.global.f32 	%f122, [%rd25];
	add.s32 	%r51, %r66, %r4;
	mul.wide.s32 	%rd26, %r51, 4;
	add.s64 	%rd27, %rd1, %rd26;
	ld.global.f32 	%f123, [%rd27];
	fma.rn.f32 	%f124, %f122, %f123, %f229;
	cvt.u64.u32 	%rd28, %r3;
	cvt.u64.u32 	%rd29, %r66;
	add.s64 	%rd30, %rd29, %rd28;
	shl.b64 	%rd31, %rd30, 2;
	add.s64 	%rd32, %rd2, %rd31;
	ld.global.f32 	%f125, [%rd32+4];
	ld.global.f32 	%f126, [%rd27+4];
	fma.rn.f32 	%f127, %f125, %f126, %f124;
	ld.global.f32 	%f128, [%rd32+8];
	ld.global.f32 	%f129, [%rd27+8];
	fma.rn.f32 	%f130, %f128, %f129, %f127;
	ld.global.f32 	%f131, [%rd32+12];
	ld.global.f32 	%f132, [%rd27+12];
	fma.rn.f32 	%f133, %f131, %f132, %f130;
	ld.global.f32 	%f134, [%rd32+16];
	ld.global.f32 	%f135, [%rd27+16];
	fma.rn.f32 	%f136, %f134, %f135, %f133;
	ld.global.f32 	%f137, [%rd32+20];
	ld.global.f32 	%f138, [%rd27+20];
	fma.rn.f32 	%f139, %f137, %f138, %f136;
	ld.global.f32 	%f140, [%rd32+24];
	ld.global.f32 	%f141, [%rd27+24];
	fma.rn.f32 	%f142, %f140, %f141, %f139;
	ld.global.f32 	%f143, [%rd32+28];
	ld.global.f32 	%f144, [%rd27+28];
	fma.rn.f32 	%f229, %f143, %f144, %f142;
	add.s32 	%r66, %r66, 8;
$L__BB0_8:
	setp.eq.s32 	%p9, %r13, 0;
	@%p9 bra 	$L__BB0_14;
	and.b32  	%r16, %r39, 3;
	setp.lt.u32 	%p10, %r13, 4;
	@%p10 bra 	$L__BB0_11;
	add.s32 	%r52, %r66, %r3;
	mul.wide.u32 	%rd33, %r52, 4;
	add.s64 	%rd34, %rd2, %rd33;
	ld.global.f32 	%f146, [%rd34];
	add.s32 	%r53, %r66, %r4;
	mul.wide.s32 	%rd35, %r53, 4;
	add.s64 	%rd36, %rd1, %rd35;
	ld.global.f32 	%f147, [%rd36];
	fma.rn.f32 	%f148, %f146, %f147, %f229;
	cvt.u64.u32 	%rd37, %r3;
	cvt.u64.u32 	%rd38, %r66;
	add.s64 	%rd39, %rd38, %rd37;
	shl.b64 	%rd40, %rd39, 2;
	add.s64 	%rd41, %rd2, %rd40;
	ld.global.f32 	%f149, [%rd41+4];
	ld.global.f32 	%f150, [%rd36+4];
	fma.rn.f32 	%f151, %f149, %f150, %f148;
	ld.global.f32 	%f152, [%rd41+8];
	ld.global.f32 	%f153, [%rd36+8];
	fma.rn.f32 	%f154, %f152, %f153, %f151;
	ld.global.f32 	%f155, [%rd41+12];
	ld.global.f32 	%f156, [%rd36+12];
	fma.rn.f32 	%f229, %f155, %f156, %f154;
	add.s32 	%r66, %r66, 4;
$L__BB0_11:
	setp.eq.s32 	%p11, %r16, 0;
	@%p11 bra 	$L__BB0_14;
	add.s32 	%r69, %r66, %r4;
	add.s32 	%r54, %r66, %r3;
	mul.wide.u32 	%rd42, %r54, 4;
	add.s64 	%rd60, %rd2, %rd42;
	neg.s32 	%r68, %r16;
$L__BB0_13:
	.pragma "nounroll";
	mul.wide.s32 	%rd43, %r69, 4;
	add.s64 	%rd44, %rd1, %rd43;
	ld.global.f32 	%f157, [%rd60];
	ld.global.f32 	%f158, [%rd44];
	fma.rn.f32 	%f229, %f157, %f158, %f229;
	add.s32 	%r69, %r69, 1;
	add.s64 	%rd60, %rd60, 4;
	add.s32 	%r68, %r68, 1;
	setp.ne.s32 	%p12, %r68, 0;
	@%p12 bra 	$L__BB0_13;
$L__BB0_14:
	cvta.to.global.u64 	%rd45, %rd15;
	mul.wide.s32 	%rd46, %r2, 4;
	add.s64 	%rd47, %rd45, %rd46;
	ld.global.f32 	%f160, [%rd47];
	add.f32 	%f251, %f229, %f160;
	setp.lt.s32 	%p13, %r40, 1;
	mov.f32 	%f252, 0f00000000;
	@%p13 bra 	$L__BB0_56;
	fma.rn.f32 	%f163, %f251, 0f3BBB989D, 0f3F000000;
	cvt.sat.f32.f32 	%f164, %f163;
	mov.f32 	%f165, 0f4B400001;
	mov.f32 	%f166, 0f437C0000;
	fma.rm.f32 	%f167, %f164, %f166, %f165;
	add.f32 	%f168, %f167, 0fCB40007F;
	neg.f32 	%f169, %f168;
	fma.rn.f32 	%f170, %f251, 0f3FB8AA3B, %f169;
	fma.rn.f32 	%f15, %f251, 0f32A57060, %f170;
	mov.b32 	%r56, %f167;
	shl.b32 	%r57, %r56, 23;
	mov.b32 	%f16, %r57;
	mul.lo.s32 	%r25, %r40, %r2;
	and.b32  	%r26, %r40, 7;
	setp.lt.u32 	%p14, %r40, 8;
	mov.f32 	%f252, 0f00000000;
	mov.b32 	%r73, 0;
	@%p14 bra 	$L__BB0_34;
	and.b32  	%r73, %r40, 2147483640;
	neg.s32 	%r71, %r73;
	add.s64 	%rd10, %rd3, 16;
	mov.f32 	%f252, 0f00000000;
	mov.u32 	%r70, %r25;
$L__BB0_17:
	.pragma "nounroll";
	setp.ge.f32 	%p15, %f251, 0f00000000;
	mov.f32 	%f231, %f251;
	@%p15 bra 	$L__BB0_19;
	ex2.approx.ftz.f32 	%f172, %f15;
	fma.rn.f32 	%f173, %f172, %f16, 0f3F800000;
	mul.f32 	%f231, %f173, 0f3F000000;
$L__BB0_19:
	mul.wide.s32 	%rd48, %r70, 4;
	add.s64 	%rd11, %rd10, %rd48;
	setp.ge.f32 	%p16, %f251, 0f00000000;
	ld.global.f32 	%f174, [%rd11+-16];
	fma.rn.f32 	%f20, %f231, %f174, %f252;
	mov.f32 	%f232, %f251;
	@%p16 bra 	$L__BB0_21;
	ex2.approx.ftz.f32 	%f175, %f15;
	fma.rn.f32 	%f176, %f175, %f16, 0f3F800000;
	mul.f32 	%f232, %f176, 0f3F000000;
$L__BB0_21:
	ld.global.f32 	%f177, [%rd11+-12];
	fma.rn.f32 	%f23, %f232, %f177, %f20;
	mov.f32 	%f233, %f251;
	@%p16 bra 	$L__BB0_23;
	ex2.approx.ftz.f32 	%f178, %f15;
	fma.rn.f32 	%f179, %f178, %f16, 0f3F800000;
	mul.f32 	%f233, %f179, 0f3F000000;
$L__BB0_23:
	ld.global.f32 	%f180, [%rd11+-8];
	fma.rn.f32 	%f26, %f233, %f180, %f23;
	mov.f32 	%f234, %f251;
	@%p16 bra 	$L__BB0_25;
	ex2.approx.ftz.f32 	%f181, %f15;
	fma.rn.f32 	%f182, %f181, %f16, 0f3F800000;
	mul.f32 	%f234, %f182, 0f3F000000;
$L__BB0_25:
	ld.global.f32 	%f183, [%rd11+-4];
	fma.rn.f32 	%f29, %f234, %f183, %f26;
	mov.f32 	%f235, %f251;
	@%p16 bra 	$L__BB0_27;
	ex2.approx.ftz.f32 	%f184, %f15;
	fma.rn.f32 	%f185, %f184, %f16, 0f3F800000;
	mul.f32 	%f235, %f185, 0f3F000000;
$L__BB0_27:
	ld.global.f32 	%f186, [%rd11];
	fma.rn.f32 	%f32, %f235, %f186, %f29;
	mov.f32 	%f236, %f251;
	@%p16 bra 	$L__BB0_29;
	ex2.approx.ftz.f32 	%f187, %f15;
	fma.rn.f32 	%f188, %f187, %f16, 0f3F800000;
	mul.f32 	%f236, %f188, 0f3F000000;
$L__BB0_29:
	ld.global.f32 	%f189, [%rd11+4];
	fma.rn.f32 	%f35, %f236, %f189, %f32;
	mov.f32 	%f237, %f251;
	@%p16 bra 	$L__BB0_31;
	ex2.approx.ftz.f32 	%f190, %f15;
	fma.rn.f32 	%f191, %f190, %f16, 0f3F800000;
	mul.f32 	%f237, %f191, 0f3F000000;
$L__BB0_31:
	ld.global.f32 	%f192, [%rd11+8];
	fma.rn.f32 	%f38, %f237, %f192, %f35;
	mov.f32 	%f238, %f251;
	@%p16 bra 	$L__BB0_33;
	ex2.approx.ftz.f32 	%f193, %f15;
	fma.rn.f32 	%f194, %f193, %f16, 0f3F800000;
	mul.f32 	%f238, %f194, 0f3F000000;
$L__BB0_33:
	ld.global.f32 	%f195, [%rd11+12];
	fma.rn.f32 	%f252, %f238, %f195, %f38;
	add.s32 	%r71, %r71, 8;
	add.s32 	%r70, %r70, 8;
	setp.ne.s32 	%p23, %r71, 0;
	@%p23 bra 	$L__BB0_17;
$L__BB0_34:
	setp.eq.s32 	%p24, %r26, 0;
	@%p24 bra 	$L__BB0_56;
	and.b32  	%r34, %r40, 3;
	setp.lt.u32 	%p25, %r26, 4;
	@%p25 bra 	$L__BB0_45;
	setp.ge.f32 	%p26, %f251, 0f00000000;
	mov.f32 	%f241, %f251;
	@%p26 bra 	$L__BB0_38;
	ex2.approx.ftz.f32 	%f197, %f15;
	fma.rn.f32 	%f198, %f197, %f16, 0f3F800000;
	mul.f32 	%f241, %f198, 0f3F000000;
$L__BB0_38:
	setp.ge.f32 	%p27, %f251, 0f00000000;
	add.s32 	%r58, %r73, %r25;
	mul.wide.s32 	%rd49, %r58, 4;
	add.s64 	%rd12, %rd3, %rd49;
	ld.global.f32 	%f199, [%rd12];
	fma.rn.f32 	%f46, %f241, %f199, %f252;
	mov.f32 	%f242, %f251;
	@%p27 bra 	$L__BB0_40;
	ex2.approx.ftz.f32 	%f200, %f15;
	fma.rn.f32 	%f201, %f200, %f16, 0f3F800000;
	mul.f32 	%f242, %f201, 0f3F000000;
$L__BB0_40:
	setp.ge.f32 	%p28, %f251, 0f00000000;
	ld.global.f32 	%f202, [%rd12+4];
	fma.rn.f32 	%f49, %f242, %f202, %f46;
	mov.f32 	%f243, %f251;
	@%p28 bra 	$L__BB0_42;
	ex2.approx.ftz.f32 	%f203, %f15;
	fma.rn.f32 	%f204, %f203, %f16, 0f3F800000;
	mul.f32 	%f243, %f204, 0f3F000000;
$L__BB0_42:
	setp.ge.f32 	%p29, %f251, 0f00000000;
	ld.global.f32 	%f205, [%rd12+8];
	fma.rn.f32 	%f52, %f243, %f205, %f49;
	mov.f32 	%f244, %f251;
	@%p29 bra 	$L__BB0_44;
	ex2.approx.ftz.f32 	%f206, %f15;
	fma.rn.f32 	%f207, %f206, %f16, 0f3F800000;
	mul.f32 	%f244, %f207, 0f3F000000;
$L__BB0_44:
	ld.global.f32 	%f208, [%rd12+12];
	fma.rn.f32 	%f252, %f244, %f208, %f52;
	add.s32 	%r73, %r73, 4;
$L__BB0_45:
	setp.eq.s32 	%p30, %r34, 0;
	@%p30 bra 	$L__BB0_56;
	setp.eq.s32 	%p31, %r34, 1;
	@%p31 bra 	$L__BB0_52;
	setp.ge.f32 	%p32, %f251, 0f00000000;
	mov.f32 	%f247, %f251;
	@%p32 bra 	$L__BB0_49;
	ex2.approx.ftz.f32 	%f210, %f15;
	fma.rn.f32 	%f211, %f210, %f16, 0f3F800000;
	mul.f32 	%f247, %f211, 0f3F000000;
$L__BB0_49:
	setp.ge.f32 	%p33, %f251, 0f00000000;
	add.s32 	%r59, %r73, %r25;
	mul.wide.s32 	%rd50, %r59, 4;
	add.s64 	%rd13, %rd3, %rd50;
	ld.global.f32 	%f212, [%rd13];
	fma.rn.f32 	%f60, %f247, %f212, %f252;
	mov.f32 	%f248, %f251;
	@%p33 bra 	$L__BB0_51;
	ex2.approx.ftz.f32 	%f213, %f15;
	fma.rn.f32 	%f214, %f213, %f16, 0f3F800000;
	mul.f32 	%f248, %f214, 0f3F000000;
$L__BB0_51:
	ld.global.f32 	%f215, [%rd13+4];
	fma.rn.f32 	%f252, %f248, %f215, %f60;
	add.s32 	%r73, %r73, 2;
$L__BB0_52:
	and.b32  	%r60, %r40, 1;
	setp.eq.b32 	%p34, %r60, 1;
	not.pred 	%p35, %p34;
	@%p35 bra 	$L__BB0_56;
	setp.ge.f32 	%p36, %f251, 0f00000000;
	@%p36 bra 	$L__BB0_55;
	ex2.approx.ftz.f32 	%f216, %f15;
	fma.rn.f32 	%f217, %f216, %f16, 0f3F800000;
	mul.f32 	%f251, %f217, 0f3F000000;
$L__BB0_55:
	add.s32 	%r61, %r73, %r25;
	mul.wide.s32 	%rd51, %r61, 4;
	add.s64 	%rd52, %rd3, %rd51;
	ld.global.f32 	%f218, [%rd52];
	fma.rn.f32 	%f252, %f251, %f218, %f252;
$L__BB0_56:
	cvta.to.global.u64 	%rd53, %rd16;
	add.s64 	%rd55, %rd53, %rd46;
	ld.global.f32 	%f219, [%rd55];
	add.f32 	%f220, %f252, %f219;
	mad.lo.s32 	%r62, %r41, %r1, %r2;
	cvta.to.global.u64 	%rd56, %rd14;
	mul.wide.s32 	%rd57, %r62, 4;
	add.s64 	%rd58, %rd56, %rd57;
	st.global.f32 	[%rd58], %f220;
$L__BB0_57:
	ret;

}
	// .globl	_Z21smooth_l1_loss_kernelPKfS0_Pfi
.visible .entry _Z21smooth_l1_loss_kernelPKfS0_Pfi(
	.param .u64 .ptr .align 1 _Z21smooth_l1_loss_kernelPKfS0_Pfi_param_0,
	.param .u64 .ptr .align 1 _Z21smooth_l1_loss_kernelPKfS0_Pfi_param_1,
	.param .u64 .ptr .align 1 _Z21smooth_l1_loss_kernelPKfS0_Pfi_param_2,
	.param .u32 _Z21smooth_l1_loss_kernelPKfS0_Pfi_param_3
)
{
	.reg .pred 	%p<3>;
	.reg .b32 	%r<6>;
	.reg .b32 	%f<9>;
	.reg .b64 	%rd<11>;

	ld.param.u64 	%rd1, [_Z21smooth_l1_loss_kernelPKfS0_Pfi_param_0];
	ld.param.u64 	%rd2, [_Z21smooth_l1_loss_kernelPKfS0_Pfi_param_1];
	ld.param.u64 	%rd3, [_Z21smooth_l1_loss_kernelPKfS0_Pfi_param_2];
	ld.param.u32 	%r2, [_Z21smooth_l1_loss_kernelPKfS0_Pfi_param_3];
	mov.u32 	%r3, %ctaid.x;
	mov.u32 	%r4, %ntid.x;
	mov.u32 	%r5, %tid.x;
	mad.lo.s32 	%r1, %r3, %r4, %r5;
	setp.ge.s32 	%p1, %r1, %r2;
	@%p1 bra 	$L__BB1_2;
	cvta.to.global.u64 	%rd4, %rd1;
	cvta.to.global.u64 	%rd5, %rd2;
	cvta.to.global.u64 	%rd6, %rd3;
	mul.wide.s32 	%rd7, %r1, 4;
	add.s64 	%rd8, %rd4, %rd7;
	ld.global.f32 	%f1, [%rd8];
	add.s64 	%rd9, %rd5, %rd7;
	ld.global.f32 	%f2, [%rd9];
	sub.f32 	%f3, %f1, %f2;
	abs.f32 	%f4, %f3;
	setp.lt.f32 	%p2, %f4, 0f3F800000;
	mul.f32 	%f5, %f4, 0f3F000000;
	mul.f32 	%f6, %f4, %f5;
	add.f32 	%f7, %f4, 0fBF000000;
	selp.f32 	%f8, %f6, %f7, %p2;
	add.s64 	%rd10, %rd6, %rd7;
	st.global.f32 	[%rd10], %f8;
$L__BB1_2:
	ret;

}
	// .globl	_Z25load_model_weights_kernelPKcPfS1_S1_S1_
.visible .entry _Z25load_model_weights_kernelPKcPfS1_S1_S1_(
	.param .u64 .ptr .align 1 _Z25load_model_weights_kernelPKcPfS1_S1_S1__param_0,
	.param .u64 .ptr .align 1 _Z25load_model_weights_kernelPKcPfS1_S1_S1__param_1,
	.param .u64 .ptr .align 1 _Z25load_model_weights_kernelPKcPfS1_S1_S1__param_2,
	.param .u64 .ptr .align 1 _Z25load_model_weights_kernelPKcPfS1_S1_S1__param_3,
	.param .u64 .ptr .align 1 _Z25load_model_weights_kernelPKcPfS1_S1_S1__param_4
)
{


	ret;

}


// ===== COMPILED SASS (sm_100) =====

	.target	sm_100

	.elftype	@"ET_EXEC"


//--------------------- .note.nv.tkinfo           --------------------------
	.section	.note.nv.tkinfo,"",@"SHT_NOTE"
	.sectionflags	@"SHF_NOTE_NV_TKINFO"
	.tkinfo
        /*0018*/ 	.word	0x00000002
        /*0030*/ 	.string	""
        /*0030*/ 	.string	"ptxas"
        /*0030*/ 	.string	"Cuda compilation tools, release 13.0, V13.0.88"
        /*0030*/ 	.string	"Build cuda_13.0.r13.0/compiler.36424714_0"
        /*0030*/ 	.string	"-arch sm_100 -m 64 "



//--------------------- .note.nv.cuinfo           --------------------------
	.section	.note.nv.cuinfo,"",@"SHT_NOTE"
	.sectionflags	@"SHF_NOTE_NV_CUINFO"
        /*0018*/ 	.short	0x0002
        /*001a*/ 	.short	0x0064
        /*001c*/ 	.short	0x0082
	.zero		2


//--------------------- .nv.info                  --------------------------
	.section	.nv.info,"",@"SHT_CUDA_INFO"
	.align	4


	//----- nvinfo : EIATTR_REGCOUNT
	.align		4
        /*0000*/ 	.byte	0x04, 0x2f
        /*0002*/ 	.short	(.L_1 - .L_0)
	.align		4
.L_0:
        /*0004*/ 	.word	index@(_Z20model_forward_kernelPKfPfS0_S0_S0_S0_iiii)
        /*0008*/ 	.word	0x00000020


	//----- nvinfo : EIATTR_FRAME_SIZE
	.align		4
.L_1:
        /*000c*/ 	.byte	0x04, 0x11
        /*000e*/ 	.short	(.L_3 - .L_2)
	.align		4
.L_2:
        /*0010*/ 	.word	index@(_Z20model_forward_kernelPKfPfS0_S0_S0_S0_iiii)
        /*0014*/ 	.word	0x00000000


	//----- nvinfo : EIATTR_REGCOUNT
	.align		4
.L_3:
        /*0018*/ 	.byte	0x04, 0x2f
        /*001a*/ 	.short	(.L_5 - .L_4)
	.align		4
.L_4:
        /*001c*/ 	.word	index@(_Z21smooth_l1_loss_kernelPKfS0_Pfi)
        /*0020*/ 	.word	0x0000000e


	//----- nvinfo : EIATTR_FRAME_SIZE
	.align		4
.L_5:
        /*0024*/ 	.byte	0x04, 0x11
        /*0026*/ 	.short	(.L_7 - .L_6)
	.align		4
.L_6:
        /*0028*/ 	.word	index@(_Z21smooth_l1_loss_kernelPKfS0_Pfi)
        /*002c*/ 	.word	0x00000000


	//----- nvinfo : EIATTR_REGCOUNT
	.align		4
.L_7:
        /*0030*/ 	.byte	0x04, 0x2f
        /*0032*/ 	.short	(.L_9 - .L_8)
	.align		4
.L_8:
        /*0034*/ 	.word	index@(_Z25load_model_weights_kernelPKcPfS1_S1_S1_)
        /*0038*/ 	.word	0x00000004


	//----- nvinfo : EIATTR_FRAME_SIZE
	.align		4
.L_9:
        /*003c*/ 	.byte	0x04, 0x11
        /*003e*/ 	.short	(.L_11 - .L_10)
	.align		4
.L_10:
        /*0040*/ 	.word	index@(_Z25load_model_weights_kernelPKcPfS1_S1_S1_)
        /*0044*/ 	.word	0x00000000


	//----- nvinfo : EIATTR_MIN_STACK_SIZE
	.align		4
.L_11:
        /*0048*/ 	.byte	0x04, 0x12
        /*004a*/ 	.short	(.L_13 - .L_12)
	.align		4
.L_12:
        /*004c*/ 	.word	index@(_Z25load_model_weights_kernelPKcPfS1_S1_S1_)
        /*0050*/ 	.word	0x00000000


	//----- nvinfo : EIATTR_MIN_STACK_SIZE
	.align		4
.L_13:
        /*0054*/ 	.byte	0x04, 0x12
        /*0056*/ 	.short	(.L_15 - .L_14)
	.align		4
.L_14:
        /*0058*/ 	.word	index@(_Z21smooth_l1_loss_kernelPKfS0_Pfi)
        /*005c*/ 	.word	0x00000000


	//----- nvinfo : EIATTR_MIN_STACK_SIZE
	.align		4
.L_15:
        /*0060*/ 	.byte	0x04, 0x12
        /*0062*/ 	.short	(.L_17 - .L_16)
	.align		4
.L_16:
        /*0064*/ 	.word	index@(_Z20model_forward_kernelPKfPfS0_S0_S0_S0_iiii)
        /*0068*/ 	.word	0x00000000
.L_17:


//--------------------- .nv.compat                --------------------------
	.section	.nv.compat,"",@"SHT_CUDA_COMPAT_INFO"
	.align	4
        /*0000*/ 	.byte	0x02, 0x09, 0x00, 0x00, 0x02, 0x02, 0x01, 0x00, 0x02, 0x05, 0x05, 0x00, 0x03, 0x07, 0x01, 0x01
        /*0010*/ 	.byte	0x02, 0x03, 0x00, 0x00, 0x02, 0x06, 0x01, 0x00, 0x04, 0x0b, 0x08, 0x00, 0x01, 0x00, 0x00, 0x00
        /*0020*/ 	.byte	0x00, 0x00, 0x00, 0x00


//--------------------- .nv.info._Z25load_model_weights_kernelPKcPfS1_S1_S1_ --------------------------
	.section	.nv.info._Z25load_model_weights_kernelPKcPfS1_S1_S1_,"",@"SHT_CUDA_INFO"
	.sectionflags	@""
	.align	4


	//----- nvinfo : EIATTR_CUDA_API_VERSION
	.align		4
        /*0000*/ 	.byte	0x04, 0x37
        /*0002*/ 	.short	(.L_19 - .L_18)
.L_18:
        /*0004*/ 	.word	0x00000082


	//----- nvinfo : EIATTR_KPARAM_INFO
	.align		4
.L_19:
        /*0008*/ 	.byte	0x04, 0x17
        /*000a*/ 	.short	(.L_21 - .L_20)
.L_20:
        /*000c*/ 	.word	0x00000000
        /*0010*/ 	.short	0x0004
        /*0012*/ 	.short	0x0020
        /*0014*/ 	.byte	0x00, 0xf5, 0x21, 0x00


	//----- nvinfo : EIATTR_KPARAM_INFO
	.align		4
.L_21:
        /*0018*/ 	.byte	0x04, 0x17
        /*001a*/ 	.short	(.L_23 - .L_22)
.L_22:
        /*001c*/ 	.word	0x00000000
        /*0020*/ 	.short	0x0003
        /*0022*/ 	.short	0x0018
        /*0024*/ 	.byte	0x00, 0xf5, 0x21, 0x00


	//----- nvinfo : EIATTR_KPARAM_INFO
	.align		4
.L_23:
        /*0028*/ 	.byte	0x04, 0x17
        /*002a*/ 	.short	(.L_25 - .L_24)
.L_24:
        /*002c*/ 	.word	0x00000000
        /*0030*/ 	.short	0x0002
        /*0032*/ 	.short	0x0010
        /*0034*/ 	.byte	0x00, 0xf5, 0x21, 0x00


	//----- nvinfo : EIATTR_KPARAM_INFO
	.align		4
.L_25:
        /*0038*/ 	.byte	0x04, 0x17
        /*003a*/ 	.short	(.L_27 - .L_26)
.L_26:
        /*003c*/ 	.word	0x00000000
        /*0040*/ 	.short	0x0001
        /*0042*/ 	.short	0x0008
        /*0044*/ 	.byte	0x00, 0xf5, 0x21, 0x00


	//----- nvinfo : EIATTR_KPARAM_INFO
	.align		4
.L_27:
        /*0048*/ 	.byte	0x04, 0x17
        /*004a*/ 	.short	(.L_29 - .L_28)
.L_28:
        /*004c*/ 	.word	0x00000000
        /*0050*/ 	.short	0x0000
        /*0052*/ 	.short	0x0000
        /*0054*/ 	.byte	0x00, 0xf5, 0x21, 0x00


	//----- nvinfo : EIATTR_SPARSE_MMA_MASK
	.align		4
.L_29:
        /*0058*/ 	.byte	0x03, 0x50
        /*005a*/ 	.short	0x0000


	//----- nvinfo : EIATTR_MAXREG_COUNT
	.align		4
        /*005c*/ 	.byte	0x03, 0x1b
        /*005e*/ 	.short	0x00ff


	//----- nvinfo : EIATTR_MERCURY_ISA_VERSION
	.align		4
        /*0060*/ 	.byte	0x03, 0x5f
        /*0062*/ 	.short	0x0101


	//----- nvinfo : EIATTR_VRC_CTA_INIT_COUNT
	.align		4
        /*0064*/ 	.byte	0x02, 0x4a
	.zero		1
	.zero		1


	//----- nvinfo : EIATTR_EXIT_INSTR_OFFSETS
	.align		4
        /*0068*/ 	.byte	0x04, 0x1c
        /*006a*/ 	.short	(.L_31 - .L_30)


	//   ....[0]....
.L_30:
        /*006c*/ 	.word	0x00000010


	//----- nvinfo : EIATTR_CBANK_PARAM_SIZE
	.align		4
.L_31:
        /*0070*/ 	.byte	0x03, 0x19
        /*0072*/ 	.short	0x0028


	//----- nvinfo : EIATTR_PARAM_CBANK
	.align		4
        /*0074*/ 	.byte	0x04, 0x0a
        /*0076*/ 	.short	(.L_33 - .L_32)
	.align		4
.L_32:
        /*0078*/ 	.word	index@(.nv.constant0._Z25load_model_weights_kernelPKcPfS1_S1_S1_)
        /*007c*/ 	.short	0x0380
        /*007e*/ 	.short	0x0028


	//----- nvinfo : EIATTR_SW_WAR
	.align		4
.L_33:
        /*0080*/ 	.byte	0x04, 0x36
        /*0082*/ 	.short	(.L_35 - .L_34)
.L_34:
        /*0084*/ 	.word	0x00000008
.L_35:


//--------------------- .nv.info._Z21smooth_l1_loss_kernelPKfS0_Pfi --------------------------
	.section	.nv.info._Z21smooth_l1_loss_kernelPKfS0_Pfi,"",@"SHT_CUDA_INFO"
	.sectionflags	@""
	.align	4


	//----- nvinfo : EIATTR_CUDA_API_VERSION
	.align		4
        /*0000*/ 	.byte	0x04, 0x37
        /*0002*/ 	.short	(.L_37 - .L_36)
.L_36:
        /*0004*/ 	.word	0x00000082


	//----- nvinfo : EIATTR_KPARAM_INFO
	.align		4
.L_37:
        /*0008*/ 	.byte	0x04, 0x17
        /*000a*/ 	.short	(.L_39 - .L_38)
.L_38:
        /*000c*/ 	.word	0x00000000
        /*0010*/ 	.short	0x0003
        /*0012*/ 	.short	0x0018
        /*0014*/ 	.byte	0x00, 0xf0, 0x11, 0x00


	//----- nvinfo : EIATTR_KPARAM_INFO
	.align		4
.L_39:
        /*0018*/ 	.byte	0x04, 0x17
        /*001a*/ 	.short	(.L_41 - .L_40)
.L_40:
        /*001c*/ 	.word	0x00000000
        /*0020*/ 	.short	0x0002
        /*0022*/ 	.short	0x0010
        /*0024*/ 	.byte	0x00, 0xf5, 0x21, 0x00


	//----- nvinfo : EIATTR_KPARAM_INFO
	.align		4
.L_41:
        /*0028*/ 	.byte	0x04, 0x17
        /*002a*/ 	.short	(.L_43 - .L_42)
.L_42:
        /*002c*/ 	.word	0x00000000
        /*0030*/ 	.short	0x0001
        /*0032*/ 	.short	0x0008
        /*0034*/ 	.byte	0x00, 0xf5, 0x21, 0x00


	//----- nvinfo : EIATTR_KPARAM_INFO
	.align		4
.L_43:
        /*0038*/ 	.byte	0x04, 0x17
        /*003a*/ 	.short	(.L_45 - .L_44)
.L_44:
        /*003c*/ 	.word	0x00000000
        /*0040*/ 	.short	0x0000
        /*0042*/ 	.short	0x0000
        /*0044*/ 	.byte	0x00, 0xf5, 0x21, 0x00


	//----- nvinfo : EIATTR_SPARSE_MMA_MASK
	.align		4
.L_45:
        /*0048*/ 	.byte	0x03, 0x50
        /*004a*/ 	.short	0x0000


	//----- nvinfo : EIATTR_MAXREG_COUNT
	.align		4
        /*004c*/ 	.byte	0x03, 0x1b
        /*004e*/ 	.short	0x00ff


	//----- nvinfo : EIATTR_MERCURY_ISA_VERSION
	.align		4
        /*0050*/ 	.byte	0x03, 0x5f
        /*0052*/ 	.short	0x0101


	//----- nvinfo : EIATTR_VRC_CTA_INIT_COUNT
	.align		4
        /*0054*/ 	.byte	0x02, 0x4a
	.zero		1
	.zero		1


	//----- nvinfo : EIATTR_EXIT_INSTR_OFFSETS
	.align		4
        /*0058*/ 	.byte	0x04, 0x1c
        /*005a*/ 	.short	(.L_47 - .L_46)


	//   ....[0]....
.L_46:
        /*005c*/ 	.word	0x00000070


	//   ....[1]....
        /*0060*/ 	.word	0x00000170


	//----- nvinfo : EIATTR_CBANK_PARAM_SIZE
	.align		4
.L_47:
        /*0064*/ 	.byte	0x03, 0x19
        /*0066*/ 	.short	0x001c


	//----- nvinfo : EIATTR_PARAM_CBANK
	.align		4
        /*0068*/ 	.byte	0x04, 0x0a
        /*006a*/ 	.short	(.L_49 - .L_48)
	.align		4
.L_48:
        /*006c*/ 	.word	index@(.nv.constant0._Z21smooth_l1_loss_kernelPKfS0_Pfi)
        /*0070*/ 	.short	0x0380
        /*0072*/ 	.short	0x001c


	//----- nvinfo : EIATTR_SW_WAR
	.align		4
.L_49:
        /*0074*/ 	.byte	0x04, 0x36
        /*0076*/ 	.short	(.L_51 - .L_50)
.L_50:
        /*0078*/ 	.word	0x00000008
.L_51:


//--------------------- .nv.info._Z20model_forward_kernelPKfPfS0_S0_S0_S0_iiii --------------------------
	.section	.nv.info._Z20model_forward_kernelPKfPfS0_S0_S0_S0_iiii,"",@"SHT_CUDA_INFO"
	.sectionflags	@""
	.align	4


	//----- nvinfo : EIATTR_CUDA_API_VERSION
	.align		4
        /*0000*/ 	.byte	0x04, 0x37
        /*0002*/ 	.short	(.L_53 - .L_52)
.L_52:
        /*0004*/ 	.word	0x00000082


	//----- nvinfo : EIATTR_KPARAM_INFO
	.align		4
.L_53:
        /*0008*/ 	.byte	0x04, 0x17
        /*000a*/ 	.short	(.L_55 - .L_54)
.L_54:
        /*000c*/ 	.word	0x00000000
        /*0010*/ 	.short	0x0009
        /*0012*/ 	.short	0x003c
        /*0014*/ 	.byte	0x00, 0xf0, 0x11, 0x00


	//----- nvinfo : EIATTR_KPARAM_INFO
	.align		4
.L_55:
        /*0018*/ 	.byte	0x04, 0x17
        /*001a*/ 	.short	(.L_57 - .L_56)
.L_56:
        /*001c*/ 	.word	0x00000000
        /*0020*/ 	.short	0x0008
        /*0022*/ 	.short	0x0038
        /*0024*/ 	.byte	0x00, 0xf0, 0x11, 0x00


	//----- nvinfo : EIATTR_KPARAM_INFO
	.align		4
.L_57:
        /*0028*/ 	.byte	0x04, 0x17
        /*002a*/ 	.short	(.L_59 - .L_58)
.L_58:
        /*002c*/ 	.word	0x00000000
        /*0030*/ 	.short	0x0007
        /*0032*/ 	.short	0x0034
        /*0034*/ 	.byte	0x00, 0xf0, 0x11, 0x00


	//----- nvinfo : EIATTR_KPARAM_INFO
	.align		4
.L_59:
        /*0038*/ 	.byte	0x04, 0x17
        /*003a*/ 	.short	(.L_61 - .L_60)
.L_60:
        /*003c*/ 	.word	0x00000000
        /*0040*/ 	.short	0x0006
        /*0042*/ 	.short	0x0030
        /*0044*/ 	.byte	0x00, 0xf0, 0x11, 0x00


	//----- nvinfo : EIATTR_KPARAM_INFO
	.align		4
.L_61:
        /*0048*/ 	.byte	0x04, 0x17
        /*004a*/ 	.short	(.L_63 - .L_62)
.L_62:
        /*004c*/ 	.word	0x00000000
        /*0050*/ 	.short	0x0005
        /*0052*/ 	.short	0x0028
        /*0054*/ 	.byte	0x00, 0xf5, 0x21, 0x00


	//----- nvinfo : EIATTR_KPARAM_INFO
	.align		4
.L_63:
        /*0058*/ 	.byte	0x04, 0x17
        /*005a*/ 	.short	(.L_65 - .L_64)
.L_64:
        /*005c*/ 	.word	0x00000000
        /*0060*/ 	.short	0x0004
        /*0062*/ 	.short	0x0020
        /*0064*/ 	.byte	0x00, 0xf5, 0x21, 0x00


	//----- nvinfo : EIATTR_KPARAM_INFO
	.align		4
.L_65:
        /*0068*/ 	.byte	0x04, 0x17
        /*006a*/ 	.short	(.L_67 - .L_66)
.L_66:
        /*006c*/ 	.word	0x00000000
        /*0070*/ 	.short	0x0003
        /*0072*/ 	.short	0x0018
        /*0074*/ 	.byte	0x00, 0xf5, 0x21, 0x00


	//----- nvinfo : EIATTR_KPARAM_INFO
	.align		4
.L_67:
        /*0078*/ 	.byte	0x04, 0x17
        /*007a*/ 	.short	(.L_69 - .L_68)
.L_68:
        /*007c*/ 	.word	0x00000000
        /*0080*/ 	.short	0x0002
        /*0082*/ 	.short	0x0010
        /*0084*/ 	.byte	0x00, 0xf5, 0x21, 0x00


	//----- nvinfo : EIATTR_KPARAM_INFO
	.align		4
.L_69:
        /*0088*/ 	.byte	0x04, 0x17
        /*008a*/ 	.short	(.L_71 - .L_70)
.L_70:
        /*008c*/ 	.word	0x00000000
        /*0090*/ 	.short	0x0001
        /*0092*/ 	.short	0x0008
        /*0094*/ 	.byte	0x00, 0xf5, 0x21, 0x00


	//----- nvinfo : EIATTR_KPARAM_INFO
	.align		4
.L_71:
        /*0098*/ 	.byte	0x04, 0x17
        /*009a*/ 	.short	(.L_73 - .L_72)
.L_72:
        /*009c*/ 	.word	0x00000000
        /*00a0*/ 	.short	0x0000
        /*00a2*/ 	.short	0x0000
        /*00a4*/ 	.byte	0x00, 0xf5, 0x21, 0x00


	//----- nvinfo : EIATTR_SPARSE_MMA_MASK
	.align		4
.L_73:
        /*00a8*/ 	.byte	0x03, 0x50
        /*00aa*/ 	.short	0x0000


	//----- nvinfo : EIATTR_MAXREG_COUNT
	.align		4
        /*00ac*/ 	.byte	0x03, 0x1b
        /*00ae*/ 	.short	0x00ff


	//----- nvinfo : EIATTR_MERCURY_ISA_VERSION
	.align		4
        /*00b0*/ 	.byte	0x03, 0x5f
        /*00b2*/ 	.short	0x0101


	//----- nvinfo : EIATTR_VRC_CTA_INIT_COUNT
	.align		4
        /*00b4*/ 	.byte	0x02, 0x4a
	.zero		1
	.zero		1


	//----- nvinfo : EIATTR_EXIT_INSTR_OFFSETS
	.align		4
        /*00b8*/ 	.byte	0x04, 0x1c
        /*00ba*/ 	.short	(.L_75 - .L_74)


	//   ....[0]....
.L_74:
        /*00bc*/ 	.word	0x000000d0


	//   ....[1]....
        /*00c0*/ 	.word	0x00001580


	//----- nvinfo : EIATTR_CBANK_PARAM_SIZE
	.align		4
.L_75:
        /*00c4*/ 	.byte	0x03, 0x19
        /*00c6*/ 	.short	0x0040


	//----- nvinfo : EIATTR_PARAM_CBANK
	.align		4
        /*00c8*/ 	.byte	0x04, 0x0a
        /*00ca*/ 	.short	(.L_77 - .L_76)
	.align		4
.L_76:
        /*00cc*/ 	.word	index@(.nv.constant0._Z20model_forward_kernelPKfPfS0_S0_S0_S0_iiii)
        /*00d0*/ 	.short	0x0380
        /*00d2*/ 	.short	0x0040


	//----- nvinfo : EIATTR_SW_WAR
	.align		4
.L_77:
        /*00d4*/ 	.byte	0x04, 0x36
        /*00d6*/ 	.short	(.L_79 - .L_78)
.L_78:
        /*00d8*/ 	.word	0x00000008
.L_79:


//--------------------- .nv.callgraph             --------------------------
	.section	.nv.callgraph,"",@"SHT_CUDA_CALLGRAPH"
	.align	4
	.sectionentsize	8
	.align		4
        /*0000*/ 	.word	0x00000000
	.align		4
        /*0004*/ 	.word	0xffffffff
	.align		4
        /*0008*/ 	.word	0x00000000
	.align		4
        /*000c*/ 	.word	0xfffffffe
	.align		4
        /*0010*/ 	.word	0x00000000
	.align		4
        /*0014*/ 	.word	0xfffffffd
	.align		4
        /*0018*/ 	.word	0x00000000
	.align		4
        /*001c*/ 	.word	0xfffffffc


//--------------------- .text._Z25load_model_weights_kernelPKcPfS1_S1_S1_ --------------------------
	.section	.text._Z25load_model_weights_kernelPKcPfS1_S1_S1_,"ax",@progbits
	.align	128
        .global         _Z25load_model_weights_kernelPKcPfS1_S1_S1_
        .type           _Z25load_model_weights_kernelPKcPfS1_S1_S1_,@function
        .size           _Z25load_model_weights_kernelPKcPfS1_S1_S1_,(.L_x_14 - _Z25load_model_weights_kernelPKcPfS1_S1_S1_)
        .other          _Z25load_model_weights_kernelPKcPfS1_S1_S1_,@"STO_CUDA_ENTRY STV_DEFAULT"
_Z25load_model_weights_kernelPKcPfS1_S1_S1_:
.text._Z25load_model_weights_kernelPKcPfS1_S1_S1_:
[----:B------:R-:W-:Y:S01]  /*0000*/  LDC R1, c[0x0][0x37c] ;  /* 0x0000df00ff017b82 */ /* 0x000fe20000000800 */
[----:B------:R-:W-:Y:S05]  /*0010*/  EXIT ;  /* 0x000000000000794d */ /* 0x000fea0003800000 */
.L_x_0:
[----:B------:R-:W-:-:S00]  /*0020*/  BRA `(.L_x_0) ;  /* 0xfffffffc00fc7947 */ /* 0x000fc0000383ffff */
[----:B------:R-:W-:-:S00]  /*0030*/  NOP ;  /* 0x0000000000007918 */ /* 0x000fc00000000000 */
        /* <DEDUP_REMOVED lines=12> */
.L_x_14:


//--------------------- .text._Z21smooth_l1_loss_kernelPKfS0_Pfi --------------------------
	.section	.text._Z21smooth_l1_loss_kernelPKfS0_Pfi,"ax",@progbits
	.align	128
        .global         _Z21smooth_l1_loss_kernelPKfS0_Pfi
        .type           _Z21smooth_l1_loss_kernelPKfS0_Pfi,@function
        .size           _Z21smooth_l1_loss_kernelPKfS0_Pfi,(.L_x_15 - _Z21smooth_l1_loss_kernelPKfS0_Pfi)
        .other          _Z21smooth_l1_loss_kernelPKfS0_Pfi,@"STO_CUDA_ENTRY STV_DEFAULT"
_Z21smooth_l1_loss_kernelPKfS0_Pfi:
.text._Z21smooth_l1_loss_kernelPKfS0_Pfi:
[----:B------:R-:W-:Y:S01]  /*0000*/  LDC R1, c[0x0][0x37c] ;  /* 0x0000df00ff017b82 */ /* 0x000fe20000000800 */
[----:B------:R-:W0:Y:S07]  /*0010*/  S2R R0, SR_TID.X ;  /* 0x0000000000007919 */ /* 0x000e2e0000002100 */
[----:B------:R-:W0:Y:S01]  /*0020*/  S2UR UR4, SR_CTAID.X ;  /* 0x00000000000479c3 */ /* 0x000e220000002500 */
[----:B------:R-:W1:Y:S07]  /*0030*/  LDCU UR5, c[0x0][0x398] ;  /* 0x00007300ff0577ac */ /* 0x000e6e0008000800 */
[----:B------:R-:W0:Y:S02]  /*0040*/  LDC R9, c[0x0][0x360] ;  /* 0x0000d800ff097b82 */ /* 0x000e240000000800 */
[----:B0-----:R-:W-:-:S05]  /*0050*/  IMAD R9, R9, UR4, R0 ;  /* 0x0000000409097c24 */ /* 0x001fca000f8e0200 */
[----:B-1----:R-:W-:-:S13]  /*0060*/  ISETP.GE.AND P0, PT, R9, UR5, PT ;  /* 0x0000000509007c0c */ /* 0x002fda000bf06270 */
[----:B------:R-:W-:Y:S05]  /*0070*/  @P0 EXIT ;  /* 0x000000000000094d */ /* 0x000fea0003800000 */
[----:B------:R-:W0:Y:S01]  /*0080*/  LDC.64 R2, c[0x0][0x380] ;  /* 0x0000e000ff027b82 */ /* 0x000e220000000a00 */
[----:B------:R-:W1:Y:S07]  /*0090*/  LDCU.64 UR4, c[0x0][0x358] ;  /* 0x00006b00ff0477ac */ /* 0x000e6e0008000a00 */
[----:B------:R-:W2:Y:S08]  /*00a0*/  LDC.64 R4, c[0x0][0x388] ;  /* 0x0000e200ff047b82 */ /* 0x000eb00000000a00 */
[----:B------:R-:W3:Y:S01]  /*00b0*/  LDC.64 R6, c[0x0][0x390] ;  /* 0x0000e400ff067b82 */ /* 0x000ee20000000a00 */
[----:B0-----:R-:W-:-:S06]  /*00c0*/  IMAD.WIDE R2, R9, 0x4, R2 ;  /* 0x0000000409027825 */ /* 0x001fcc00078e0202 */
[----:B-1----:R-:W4:Y:S01]  /*00d0*/  LDG.E R2, desc[UR4][R2.64] ;  /* 0x0000000402027981 */ /* 0x002f22000c1e1900 */
[----:B--2---:R-:W-:-:S06]  /*00e0*/  IMAD.WIDE R4, R9, 0x4, R4 ;  /* 0x0000000409047825 */ /* 0x004fcc00078e0204 */
[----:B------:R-:W4:Y:S01]  /*00f0*/  LDG.E R5, desc[UR4][R4.64] ;  /* 0x0000000404057981 */ /* 0x000f22000c1e1900 */
[----:B---3--:R-:W-:-:S04]  /*0100*/  IMAD.WIDE R6, R9, 0x4, R6 ;  /* 0x0000000409067825 */ /* 0x008fc800078e0206 */
[----:B----4-:R-:W-:-:S05]  /*0110*/  FADD R0, R2, -R5 ;  /* 0x8000000502007221 */ /* 0x010fca0000000000 */
[C---:B------:R-:W-:Y:S01]  /*0120*/  FSETP.GEU.AND P0, PT, |R0|.reuse, 1, PT ;  /* 0x3f8000000000780b */ /* 0x040fe20003f0e200 */
[----:B------:R-:W-:-:S04]  /*0130*/  FMUL R11, |R0|, 0.5 ;  /* 0x3f000000000b7820 */ /* 0x000fc80000400200 */
[----:B------:R-:W-:-:S08]  /*0140*/  FMUL R11, |R0|, R11 ;  /* 0x0000000b000b7220 */ /* 0x000fd00000400200 */
[----:B------:R-:W-:-:S05]  /*0150*/  @P0 FADD R11, |R0|, -0.5 ;  /* 0xbf000000000b0421 */ /* 0x000fca0000000200 */
[----:B------:R-:W-:Y:S01]  /*0160*/  STG.E desc[UR4][R6.64], R11 ;  /* 0x0000000b06007986 */ /* 0x000fe2000c101904 */
[----:B------:R-:W-:Y:S05]  /*0170*/  EXIT ;  /* 0x000000000000794d */ /* 0x000fea0003800000 */
.L_x_1:
        /* <DEDUP_REMOVED lines=16> */
.L_x_15:


//--------------------- .text._Z20model_forward_kernelPKfPfS0_S0_S0_S0_iiii --------------------------
	.section	.text._Z20model_forward_kernelPKfPfS0_S0_S0_S0_iiii,"ax",@progbits
	.align	128
        .global         _Z20model_forward_kernelPKfPfS0_S0_S0_S0_iiii
        .type           _Z20model_forward_kernelPKfPfS0_S0_S0_S0_iiii,@function
        .size           _Z20model_forward_kernelPKfPfS0_S0_S0_S0_iiii,(.L_x_16 - _Z20model_forward_kernelPKfPfS0_S0_S0_S0_iiii)
        .other          _Z20model_forward_kernelPKfPfS0_S0_S0_S0_iiii,@"STO_CUDA_ENTRY STV_DEFAULT"
_Z20model_forward_kernelPKfPfS0_S0_S0_S0_iiii:
.text._Z20model_forward_kernelPKfPfS0_S0_S0_S0_iiii:
[----:B------:R-:W-:Y:S01]  /*0000*/  LDC R1, c[0x0][0x37c] ;  /* 0x0000df00ff017b82 */ /* 0x000fe20000000800 */
[----:B------:R-:W0:Y:S07]  /*0010*/  S2R R2, SR_TID.X ;  /* 0x0000000000027919 */ /* 0x000e2e0000002100 */
[----:B------:R-:W1:Y:S01]  /*0020*/  LDC R0, c[0x0][0x364] ;  /* 0x0000d900ff007b82 */ /* 0x000e620000000800 */
[----:B------:R-:W2:Y:S01]  /*0030*/  LDCU UR6, c[0x0][0x3bc] ;  /* 0x00007780ff0677ac */ /* 0x000ea20008000800 */
[----:B------:R-:W1:Y:S01]  /*0040*/  S2R R3, SR_TID.Y ;  /* 0x0000000000037919 */ /* 0x000e620000002200 */
[----:B------:R-:W3:Y:S05]  /*0050*/  LDCU UR7, c[0x0][0x3b0] ;  /* 0x00007600ff0777ac */ /* 0x000eea0008000800 */
[----:B------:R-:W0:Y:S08]  /*0060*/  S2UR UR5, SR_CTAID.X ;  /* 0x00000000000579c3 */ /* 0x000e300000002500 */
[----:B------:R-:W0:Y:S08]  /*0070*/  LDC R7, c[0x0][0x360] ;  /* 0x0000d800ff077b82 */ /* 0x000e300000000800 */
[----:B------:R-:W1:Y:S01]  /*0080*/  S2UR UR4, SR_CTAID.Y ;  /* 0x00000000000479c3 */ /* 0x000e620000002600 */
[----:B0-----:R-:W-:-:S05]  /*0090*/  IMAD R7, R7, UR5, R2 ;  /* 0x0000000507077c24 */ /* 0x001fca000f8e0202 */
[----:B--2---:R-:W-:Y:S01]  /*00a0*/  ISETP.GE.AND P0, PT, R7, UR6, PT ;  /* 0x0000000607007c0c */ /* 0x004fe2000bf06270 */
[----:B-1----:R-:W-:-:S05]  /*00b0*/  IMAD R0, R0, UR4, R3 ;  /* 0x0000000400007c24 */ /* 0x002fca000f8e0203 */
[----:B---3--:R-:W-:-:S13]  /*00c0*/  ISETP.GE.OR P0, PT, R0, UR7, P0 ;  /* 0x0000000700007c0c */ /* 0x008fda0008706670 */
[----:B------:R-:W-:Y:S05]  /*00d0*/  @P0 EXIT ;  /* 0x000000000000094d */ /* 0x000fea0003800000 */
[----:B------:R-:W0:Y:S01]  /*00e0*/  LDCU UR5, c[0x0][0x3b4] ;  /* 0x00007680ff0577ac */ /* 0x000e220008000800 */
[----:B------:R-:W-:Y:S01]  /*00f0*/  HFMA2 R14, -RZ, RZ, 0, 0 ;  /* 0x00000000ff0e7431 */ /* 0x000fe200000001ff */
[----:B------:R-:W1:Y:S01]  /*0100*/  LDCU.64 UR10, c[0x0][0x358] ;  /* 0x00006b00ff0a77ac */ /* 0x000e620008000a00 */
[----:B0-----:R-:W-:-:S09]  /*0110*/  UISETP.GE.AND UP0, UPT, UR5, 0x1, UPT ;  /* 0x000000010500788c */ /* 0x001fd2000bf06270 */
[----:B-1----:R-:W-:Y:S05]  /*0120*/  BRA.U !UP0, `(.L_x_2) ;  /* 0x00000009088c7547 */ /* 0x002fea000b800000 */
[----:B------:R-:W-:Y:S02]  /*0130*/  UISETP.GE.U32.AND UP1, UPT, UR5, 0x10, UPT ;  /* 0x000000100500788c */ /* 0x000fe4000bf26070 */
[----:B------:R-:W-:Y:S01]  /*0140*/  IMAD R8, R0, UR5, RZ ;  /* 0x0000000500087c24 */ /* 0x000fe2000f8e02ff */
[----:B------:R-:W-:Y:S02]  /*0150*/  ULOP3.LUT UR6, UR5, 0xf, URZ, 0xc0, !UPT ;  /* 0x0000000f05067892 */ /* 0x000fe4000f8ec0ff */
[----:B------:R-:W-:Y:S01]  /*0160*/  IMAD R9, R7, UR5, RZ ;  /* 0x0000000507097c24 */ /* 0x000fe2000f8e02ff */
[----:B------:R-:W-:Y:S01]  /*0170*/  MOV R14, RZ ;  /* 0x000000ff000e7202 */ /* 0x000fe20000000f00 */
[----:B------:R-:W-:Y:S01]  /*0180*/  UMOV UR4, URZ ;  /* 0x000000ff00047c82 */ /* 0x000fe20008000000 */
[----:B------:R-:W-:Y:S01]  /*0190*/  UISETP.NE.AND UP0, UPT, UR6, URZ, UPT ;  /* 0x000000ff0600728c */ /* 0x000fe2000bf05270 */
[----:B------:R-:W-:Y:S10]  /*01a0*/  BRA.U !UP1, `(.L_x_3) ;  /* 0x0000000509007547 */ /* 0x000ff4000b800000 */
[----:B------:R-:W0:Y:S01]  /*01b0*/  LDC.64 R2, c[0x0][0x380] ;  /* 0x0000e000ff027b82 */ /* 0x000e220000000a00 */
[----:B------:R-:W-:Y:S01]  /*01c0*/  ULOP3.LUT UR4, UR5, 0x7ffffff0, URZ, 0xc0, !UPT ;  /* 0x7ffffff005047892 */ /* 0x000fe2000f8ec0ff */
[----:B------:R-:W-:Y:S02]  /*01d0*/  MOV R14, RZ ;  /* 0x000000ff000e7202 */ /* 0x000fe40000000f00 */
[----:B------:R-:W-:Y:S01]  /*01e0*/  MOV R6, R9 ;  /* 0x0000000900067202 */ /* 0x000fe20000000f00 */
[----:B------:R-:W-:Y:S01]  /*01f0*/  UIADD3 UR7, UPT, UPT, -UR4, URZ, URZ ;  /* 0x000000ff04077290 */ /* 0x000fe2000fffe1ff */
[----:B0-----:R-:W-:-:S03]  /*0200*/  IMAD.WIDE.U32 R2, R8, 0x4, R2 ;  /* 0x0000000408027825 */ /* 0x001fc600078e0002 */
[----:B------:R-:W-:-:S04]  /*0210*/  IADD3 R4, P0, PT, R2, 0x20, RZ ;  /* 0x0000002002047810 */ /* 0x000fc80007f1e0ff */
[----:B------:R-:W-:-:S09]  /*0220*/  IADD3.X R5, PT, PT, RZ, R3, RZ, P0, !PT ;  /* 0x00000003ff057210 */ /* 0x000fd200007fe4ff */
.L_x_4:
[----:B------:R-:W0:Y:S01]  /*0230*/  LDC.64 R2, c[0x0][0x390] ;  /* 0x0000e400ff027b82 */ /* 0x000e220000000a00 */
[----:B------:R-:W2:Y:S04]  /*0240*/  LDG.E R15, desc[UR10][R4.64+-0x20] ;  /* 0xffffe00a040f7981 */ /* 0x000ea8000c1e1900 */
[----:B------:R-:W3:Y:S04]  /*0250*/  LDG.E R17, desc[UR10][R4.64+-0x1c] ;  /* 0xffffe40a04117981 */ /* 0x000ee8000c1e1900 */
[----:B------:R-:W4:Y:S04]  /*0260*/  LDG.E R19, desc[UR10][R4.64+-0x18] ;  /* 0xffffe80a04137981 */ /* 0x000f28000c1e1900 */
[----:B------:R-:W5:Y:S04]  /*0270*/  LDG.E R20, desc[UR10][R4.64+-0x14] ;  /* 0xffffec0a04147981 */ /* 0x000f68000c1e1900 */
[----:B------:R-:W5:Y:S04]  /*0280*/  LDG.E R22, desc[UR10][R4.64+-0x10] ;  /* 0xfffff00a04167981 */ /* 0x000f68000c1e1900 */
[----:B------:R-:W5:Y:S01]  /*0290*/  LDG.E R10, desc[UR10][R4.64+-0xc] ;  /* 0xfffff40a040a7981 */ /* 0x000f62000c1e1900 */
[----:B0-----:R-:W-:-:S03]  /*02a0*/  IMAD.WIDE R2, R6, 0x4, R2 ;  /* 0x0000000406027825 */ /* 0x001fc600078e0202 */
[----:B------:R-:W5:Y:S04]  /*02b0*/  LDG.E R12, desc[UR10][R4.64+-0x8] ;  /* 0xfffff80a040c7981 */ /* 0x000f68000c1e1900 */
[----:B------:R-:W2:Y:S04]  /*02c0*/  LDG.E R16, desc[UR10][R2.64] ;  /* 0x0000000a02107981 */ /* 0x000ea8000c1e1900 */
[----:B------:R-:W3:Y:S04]  /*02d0*/  LDG.E R24, desc[UR10][R2.64+0x4] ;  /* 0x0000040a02187981 */ /* 0x000ee8000c1e1900 */
[----:B------:R-:W4:Y:S04]  /*02e0*/  LDG.E R18, desc[UR10][R2.64+0x8] ;  /* 0x0000080a02127981 */ /* 0x000f28000c1e1900 */
[----:B------:R-:W5:Y:S04]  /*02f0*/  LDG.E R21, desc[UR10][R2.64+0xc] ;  /* 0x00000c0a02157981 */ /* 0x000f68000c1e1900 */
[----:B------:R-:W5:Y:S04]  /*0300*/  LDG.E R23, desc[UR10][R2.64+0x10] ;  /* 0x0000100a02177981 */ /* 0x000f68000c1e1900 */
[----:B------:R-:W5:Y:S04]  /*0310*/  LDG.E R11, desc[UR10][R2.64+0x14] ;  /* 0x0000140a020b7981 */ /* 0x000f68000c1e1900 */
[----:B------:R-:W5:Y:S04]  /*0320*/  LDG.E R13, desc[UR10][R2.64+0x18] ;  /* 0x0000180a020d7981 */ /* 0x000f68000c1e1900 */
[----:B------:R-:W5:Y:S04]  /*0330*/  LDG.E R27, desc[UR10][R2.64+0x3c] ;  /* 0x00003c0a021b7981 */ /* 0x000f68000c1e1900 */
[----:B------:R-:W5:Y:S01]  /*0340*/  LDG.E R26, desc[UR10][R4.64+0x1c] ;  /* 0x00001c0a041a7981 */ /* 0x000f62000c1e1900 */
[----:B--2---:R-:W-:-:S03]  /*0350*/  FFMA R16, R15, R16, R14 ;  /* 0x000000100f107223 */ /* 0x004fc6000000000e */
[----:B------:R-:W2:Y:S01]  /*0360*/  LDG.E R15, desc[UR10][R4.64+-0x4] ;  /* 0xfffffc0a040f7981 */ /* 0x000ea2000c1e1900 */
[----:B---3--:R-:W-:-:S03]  /*0370*/  FFMA R24, R17, R24, R16 ;  /* 0x0000001811187223 */ /* 0x008fc60000000010 */
[----:B------:R-:W2:Y:S01]  /*0380*/  LDG.E R14, desc[UR10][R2.64+0x1c] ;  /* 0x00001c0a020e7981 */ /* 0x000ea2000c1e1900 */
[----:B----4-:R-:W-:-:S03]  /*0390*/  FFMA R25, R19, R18, R24 ;  /* 0x0000001213197223 */ /* 0x010fc60000000018 */
[----:B------:R-:W3:Y:S04]  /*03a0*/  LDG.E R16, desc[UR10][R4.64] ;  /* 0x0000000a04107981 */ /* 0x000ee8000c1e1900 */
[----:B------:R-:W3:Y:S01]  /*03b0*/  LDG.E R17, desc[UR10][R2.64+0x20] ;  /* 0x0000200a02117981 */ /* 0x000ee2000c1e1900 */
[----:B-----5:R-:W-:-:S03]  /*03c0*/  FFMA R25, R20, R21, R25 ;  /* 0x0000001514197223 */ /* 0x020fc60000000019 */
[----:B------:R-:W4:Y:S04]  /*03d0*/  LDG.E R18, desc[UR10][R4.64+0x4] ;  /* 0x0000040a04127981 */ /* 0x000f28000c1e1900 */
[----:B------:R-:W4:Y:S01]  /*03e0*/  LDG.E R19, desc[UR10][R2.64+0x24] ;  /* 0x0000240a02137981 */ /* 0x000f22000c1e1900 */
[----:B------:R-:W-:-:S03]  /*03f0*/  FFMA R25, R22, R23, R25 ;  /* 0x0000001716197223 */ /* 0x000fc60000000019 */
[----:B------:R-:W5:Y:S04]  /*0400*/  LDG.E R20, desc[UR10][R4.64+0x8] ;  /* 0x0000080a04147981 */ /* 0x000f68000c1e1900 */
[----:B------:R-:W5:Y:S01]  /*0410*/  LDG.E R21, desc[UR10][R2.64+0x28] ;  /* 0x0000280a02157981 */ /* 0x000f62000c1e1900 */
[----:B------:R-:W-:-:S03]  /*0420*/  FFMA R25, R10, R11, R25 ;  /* 0x0000000b0a197223 */ /* 0x000fc60000000019 */
[----:B------:R-:W5:Y:S04]  /*0430*/  LDG.E R22, desc[UR10][R4.64+0xc] ;  /* 0x00000c0a04167981 */ /* 0x000f68000c1e1900 */
[----:B------:R-:W5:Y:S01]  /*0440*/  LDG.E R23, desc[UR10][R2.64+0x2c] ;  /* 0x00002c0a02177981 */ /* 0x000f62000c1e1900 */
[----:B------:R-:W-:-:S03]  /*0450*/  FFMA R28, R12, R13, R25 ;  /* 0x0000000d0c1c7223 */ /* 0x000fc60000000019 */
[----:B------:R-:W5:Y:S04]  /*0460*/  LDG.E R10, desc[UR10][R4.64+0x10] ;  /* 0x0000100a040a7981 */ /* 0x000f68000c1e1900 */
[----:B------:R-:W5:Y:S04]  /*0470*/  LDG.E R11, desc[UR10][R2.64+0x30] ;  /* 0x0000300a020b7981 */ /* 0x000f68000c1e1900 */
[----:B------:R-:W5:Y:S04]  /*0480*/  LDG.E R24, desc[UR10][R4.64+0x14] ;  /* 0x0000140a04187981 */ /* 0x000f68000c1e1900 */
[----:B------:R-:W5:Y:S04]  /*0490*/  LDG.E R25, desc[UR10][R2.64+0x34] ;  /* 0x0000340a02197981 */ /* 0x000f68000c1e1900 */
[----:B------:R0:W5:Y:S04]  /*04a0*/  LDG.E R13, desc[UR10][R4.64+0x18] ;  /* 0x0000180a040d7981 */ /* 0x000168000c1e1900 */
[----:B------:R-:W5:Y:S01]  /*04b0*/  LDG.E R12, desc[UR10][R2.64+0x38] ;  /* 0x0000380a020c7981 */ /* 0x000f62000c1e1900 */
[----:B------:R-:W-:-:S04]  /*04c0*/  UIADD3 UR7, UPT, UPT, UR7, 0x10, URZ ;  /* 0x0000001007077890 */ /* 0x000fc8000fffe0ff */
[----:B------:R-:W-:Y:S01]  /*04d0*/  UISETP.NE.AND UP1, UPT, UR7, URZ, UPT ;  /* 0x000000ff0700728c */ /* 0x000fe2000bf25270 */
[----:B0-----:R-:W-:Y:S02]  /*04e0*/  IADD3 R4, P0, PT, R4, 0x40, RZ ;  /* 0x0000004004047810 */ /* 0x001fe40007f1e0ff */
[----:B------:R-:W-:Y:S02]  /*04f0*/  IADD3 R6, PT, PT, R6, 0x10, RZ ;  /* 0x0000001006067810 */ /* 0x000fe40007ffe0ff */
[----:B------:R-:W-:Y:S01]  /*0500*/  IADD3.X R5, PT, PT, RZ, R5, RZ, P0, !PT ;  /* 0x00000005ff057210 */ /* 0x000fe200007fe4ff */
[----:B--2---:R-:W-:-:S04]  /*0510*/  FFMA R15, R15, R14, R28 ;  /* 0x0000000e0f0f7223 */ /* 0x004fc8000000001c */
[----:B---3--:R-:W-:-:S04]  /*0520*/  FFMA R15, R16, R17, R15 ;  /* 0x00000011100f7223 */ /* 0x008fc8000000000f */
[----:B----4-:R-:W-:-:S04]  /*0530*/  FFMA R15, R18, R19, R15 ;  /* 0x00000013120f7223 */ /* 0x010fc8000000000f */
[----:B-----5:R-:W-:-:S04]  /*0540*/  FFMA R15, R20, R21, R15 ;  /* 0x00000015140f7223 */ /* 0x020fc8000000000f */
[----:B------:R-:W-:-:S04]  /*0550*/  FFMA R15, R22, R23, R15 ;  /* 0x00000017160f7223 */ /* 0x000fc8000000000f */
[----:B------:R-:W-:-:S04]  /*0560*/  FFMA R11, R10, R11, R15 ;  /* 0x0000000b0a0b7223 */ /* 0x000fc8000000000f */
[----:B------:R-:W-:-:S04]  /*0570*/  FFMA R24, R24, R25, R11 ;  /* 0x0000001918187223 */ /* 0x000fc8000000000b */
[----:B------:R-:W-:-:S04]  /*0580*/  FFMA R13, R13, R12, R24 ;  /* 0x0000000c0d0d7223 */ /* 0x000fc80000000018 */
[----:B------:R-:W-:Y:S01]  /*0590*/  FFMA R14, R26, R27, R13 ;  /* 0x0000001b1a0e7223 */ /* 0x000fe2000000000d */
[----:B------:R-:W-:Y:S06]  /*05a0*/  BRA.U UP1, `(.L_x_4) ;  /* 0xfffffffd01207547 */ /* 0x000fec000b83ffff */
.L_x_3:
[----:B------:R-:W-:Y:S05]  /*05b0*/  BRA.U !UP0, `(.L_x_2) ;  /* 0x0000000508687547 */ /* 0x000fea000b800000 */
[----:B------:R-:W-:Y:S02]  /*05c0*/  UISETP.GE.U32.AND UP0, UPT, UR6, 0x8, UPT ;  /* 0x000000080600788c */ /* 0x000fe4000bf06070 */
[----:B------:R-:W-:-:S04]  /*05d0*/  ULOP3.LUT UR7, UR5, 0x7, URZ, 0xc0, !UPT ;  /* 0x0000000705077892 */ /* 0x000fc8000f8ec0ff */
[----:B------:R-:W-:-:S03]  /*05e0*/  UISETP.NE.AND UP1, UPT, UR7, URZ, UPT ;  /* 0x000000ff0700728c */ /* 0x000fc6000bf25270 */
[----:B------:R-:W-:Y:S08]  /*05f0*/  BRA.U !UP0, `(.L_x_5) ;  /* 0x0000000108907547 */ /* 0x000ff0000b800000 */
[----:B------:R-:W0:Y:S01]  /*0600*/  LDC.64 R10, c[0x0][0x380] ;  /* 0x0000e000ff0a7b82 */ /* 0x000e220000000a00 */
[----:B------:R-:W1:Y:S01]  /*0610*/  LDCU.64 UR8, c[0x0][0x380] ;  /* 0x00007000ff0877ac */ /* 0x000e620008000a00 */
[C---:B------:R-:W-:Y:S02]  /*0620*/  IADD3 R3, PT, PT, R8.reuse, UR4, RZ ;  /* 0x0000000408037c10 */ /* 0x040fe4000fffe0ff */
[----:B------:R-:W-:Y:S02]  /*0630*/  IADD3 R6, P0, PT, R8, UR4, RZ ;  /* 0x0000000408067c10 */ /* 0x000fe4000ff1e0ff */
[----:B------:R-:W-:Y:S02]  /*0640*/  IADD3 R13, PT, PT, R9, UR4, RZ ;  /* 0x00000004090d7c10 */ /* 0x000fe4000fffe0ff */
[----:B------:R-:W2:Y:S01]  /*0650*/  LDC.64 R4, c[0x0][0x390] ;  /* 0x0000e400ff047b82 */ /* 0x000ea20000000a00 */
[----:B0-----:R-:W-:Y:S01]  /*0660*/  IMAD.WIDE.U32 R10, R3, 0x4, R10 ;  /* 0x00000004030a7825 */ /* 0x001fe200078e000a */
[----:B------:R-:W-:-:S02]  /*0670*/  IADD3.X R3, PT, PT, RZ, RZ, RZ, P0, !PT ;  /* 0x000000ffff037210 */ /* 0x000fc400007fe4ff */
[C---:B-1----:R-:W-:Y:S02]  /*0680*/  LEA R2, P0, R6.reuse, UR8, 0x2 ;  /* 0x0000000806027c11 */ /* 0x042fe4000f8010ff */
[----:B------:R-:W3:Y:S02]  /*0690*/  LDG.E R15, desc[UR10][R10.64] ;  /* 0x0000000a0a0f7981 */ /* 0x000ee4000c1e1900 */
[----:B------:R-:W-:Y:S01]  /*06a0*/  LEA.HI.X R3, R6, UR9, R3, 0x2, P0 ;  /* 0x0000000906037c11 */ /* 0x000fe200080f1403 */
[----:B--2---:R-:W-:-:S04]  /*06b0*/  IMAD.WIDE R4, R13, 0x4, R4 ;  /* 0x000000040d047825 */ /* 0x004fc800078e0204 */
[----:B------:R-:W2:Y:S04]  /*06c0*/  LDG.E R18, desc[UR10][R2.64+0x4] ;  /* 0x0000040a02127981 */ /* 0x000ea8000c1e1900 */
[----:B------:R-:W3:Y:S04]  /*06d0*/  LDG.E R16, desc[UR10][R4.64] ;  /* 0x0000000a04107981 */ /* 0x000ee8000c1e1900 */
[----:B------:R-:W2:Y:S04]  /*06e0*/  LDG.E R17, desc[UR10][R4.64+0x4] ;  /* 0x0000040a04117981 */ /* 0x000ea8000c1e1900 */
[----:B------:R-:W4:Y:S04]  /*06f0*/  LDG.E R19, desc[UR10][R4.64+0x8] ;  /* 0x0000080a04137981 */ /* 0x000f28000c1e1900 */
[----:B------:R-:W4:Y:S04]  /*0700*/  LDG.E R20, desc[UR10][R2.64+0x8] ;  /* 0x0000080a02147981 */ /* 0x000f28000c1e1900 */
[----:B------:R-:W5:Y:S04]  /*0710*/  LDG.E R21, desc[UR10][R4.64+0xc] ;  /* 0x00000c0a04157981 */ /* 0x000f68000c1e1900 */
        /* <DEDUP_REMOVED lines=8> */
[----:B------:R-:W5:Y:S01]  /*07a0*/  LDG.E R25, desc[UR10][R4.64+0x1c] ;  /* 0x00001c0a04197981 */ /* 0x000f62000c1e1900 */
[----:B------:R-:W-:Y:S01]  /*07b0*/  UIADD3 UR4, UPT, UPT, UR4, 0x8, URZ ;  /* 0x0000000804047890 */ /* 0x000fe2000fffe0ff */
[----:B---3--:R-:W-:-:S04]  /*07c0*/  FFMA R15, R15, R16, R14 ;  /* 0x000000100f0f7223 */ /* 0x008fc8000000000e */
[----:B--2---:R-:W-:-:S04]  /*07d0*/  FFMA R15, R18, R17, R15 ;  /* 0x00000011120f7223 */ /* 0x004fc8000000000f */
[----:B----4-:R-:W-:-:S04]  /*07e0*/  FFMA R15, R20, R19, R15 ;  /* 0x00000013140f7223 */ /* 0x010fc8000000000f */
[----:B-----5:R-:W-:-:S04]  /*07f0*/  FFMA R15, R22, R21, R15 ;  /* 0x00000015160f7223 */ /* 0x020fc8000000000f */
[----:B------:R-:W-:-:S04]  /*0800*/  FFMA R15, R24, R23, R15 ;  /* 0x00000017180f7223 */ /* 0x000fc8000000000f */
[----:B------:R-:W-:-:S04]  /*0810*/  FFMA R13, R12, R13, R15 ;  /* 0x0000000d0c0d7223 */ /* 0x000fc8000000000f */
[----:B------:R-:W-:-:S04]  /*0820*/  FFMA R11, R6, R11, R13 ;  /* 0x0000000b060b7223 */ /* 0x000fc8000000000d */
[----:B------:R-:W-:-:S07]  /*0830*/  FFMA R14, R10, R25, R11 ;  /* 0x000000190a0e7223 */ /* 0x000fce000000000b */
.L_x_5:
        /* <DEDUP_REMOVED lines=13> */
[----:B-1----:R-:W-:-:S03]  /*0910*/  LEA R2, P0, R6, UR6, 0x2 ;  /* 0x0000000606027c11 */ /* 0x002fc6000f8010ff */
[----:B------:R-:W3:Y:S01]  /*0920*/  LDG.E R11, desc[UR10][R10.64] ;  /* 0x0000000a0a0b7981 */ /* 0x000ee2000c1e1900 */
        /* <DEDUP_REMOVED lines=8> */
[----:B------:R-:W5:Y:S01]  /*09b0*/  LDG.E R18, desc[UR10][R4.64+0xc] ;  /* 0x00000c0a04127981 */ /* 0x000f62000c1e1900 */
[----:B------:R-:W-:Y:S01]  /*09c0*/  UIADD3 UR4, UPT, UPT, UR4, 0x4, URZ ;  /* 0x0000000404047890 */ /* 0x000fe2000fffe0ff */
[----:B---3--:R-:W-:-:S04]  /*09d0*/  FFMA R6, R11, R6, R14 ;  /* 0x000000060b067223 */ /* 0x008fc8000000000e */
[----:B--2---:R-:W-:-:S04]  /*09e0*/  FFMA R6, R13, R12, R6 ;  /* 0x0000000c0d067223 */ /* 0x004fc80000000006 */
[----:B----4-:R-:W-:-:S04]  /*09f0*/  FFMA R6, R15, R16, R6 ;  /* 0x000000100f067223 */ /* 0x010fc80000000006 */
[----:B-----5:R-:W-:-:S07]  /*0a00*/  FFMA R14, R17, R18, R6 ;  /* 0x00000012110e7223 */ /* 0x020fce0000000006 */
.L_x_6:
[----:B------:R-:W-:Y:S05]  /*0a10*/  BRA.U !UP1, `(.L_x_2) ;  /* 0x0000000109507547 */ /* 0x000fea000b800000 */
[----:B------:R-:W0:Y:S01]  /*0a20*/  LDC.64 R4, c[0x0][0x380] ;  /* 0x0000e000ff047b82 */ /* 0x000e220000000a00 */
[----:B------:R-:W-:Y:S01]  /*0a30*/  IADD3 R11, PT, PT, R8, UR4, RZ ;  /* 0x00000004080b7c10 */ /* 0x000fe2000fffe0ff */
[----:B------:R-:W-:-:S06]  /*0a40*/  UIADD3 UR5, UPT, UPT, -UR5, URZ, URZ ;  /* 0x000000ff05057290 */ /* 0x000fcc000fffe1ff */
[----:B------:R-:W1:Y:S01]  /*0a50*/  LDC.64 R2, c[0x0][0x390] ;  /* 0x0000e400ff027b82 */ /* 0x000e620000000a00 */
[----:B0-----:R-:W-:Y:S01]  /*0a60*/  IMAD.WIDE.U32 R4, R11, 0x4, R4 ;  /* 0x000000040b047825 */ /* 0x001fe200078e0004 */
[----:B------:R-:W-:Y:S02]  /*0a70*/  IADD3 R11, PT, PT, R9, UR4, RZ ;  /* 0x00000004090b7c10 */ /* 0x000fe4000fffe0ff */
[----:B------:R-:W-:Y:S02]  /*0a80*/  MOV R6, R4 ;  /* 0x0000000400067202 */ /* 0x000fe40000000f00 */
[----:B------:R-:W-:-:S07]  /*0a90*/  MOV R13, R5 ;  /* 0x00000005000d7202 */ /* 0x000fce0000000f00 */
.L_x_7:
[----:B-1----:R-:W-:Y:S01]  /*0aa0*/  IMAD.WIDE R4, R11, 0x4, R2 ;  /* 0x000000040b047825 */ /* 0x002fe200078e0202 */
[----:B------:R-:W-:Y:S02]  /*0ab0*/  MOV R9, R13 ;  /* 0x0000000d00097202 */ /* 0x000fe40000000f00 */
[----:B------:R-:W-:-:S03]  /*0ac0*/  MOV R8, R6 ;  /* 0x0000000600087202 */ /* 0x000fc60000000f00 */
[----:B------:R-:W2:Y:S04]  /*0ad0*/  LDG.E R4, desc[UR10][R4.64] ;  /* 0x0000000a04047981 */ /* 0x000ea8000c1e1900 */
[----:B------:R-:W2:Y:S01]  /*0ae0*/  LDG.E R9, desc[UR10][R8.64] ;  /* 0x0000000a08097981 */ /* 0x000ea2000c1e1900 */
[----:B------:R-:W-:Y:S01]  /*0af0*/  UIADD3 UR5, UPT, UPT, UR5, 0x1, URZ ;  /* 0x0000000105057890 */ /* 0x000fe2000fffe0ff */
[----:B------:R-:W-:Y:S02]  /*0b00*/  IADD3 R6, P0, PT, R6, 0x4, RZ ;  /* 0x0000000406067810 */ /* 0x000fe40007f1e0ff */
[----:B------:R-:W-:Y:S01]  /*0b10*/  IADD3 R11, PT, PT, R11, 0x1, RZ ;  /* 0x000000010b0b7810 */ /* 0x000fe20007ffe0ff */
[----:B------:R-:W-:Y:S01]  /*0b20*/  UISETP.NE.AND UP0, UPT, UR5, URZ, UPT ;  /* 0x000000ff0500728c */ /* 0x000fe2000bf05270 */
[----:B------:R-:W-:Y:S01]  /*0b30*/  IADD3.X R13, PT, PT, RZ, R13, RZ, P0, !PT ;  /* 0x0000000dff0d7210 */ /* 0x000fe200007fe4ff */
[----:B--2---:R-:W-:-:S07]  /*0b40*/  FFMA R14, R9, R4, R14 ;  /* 0x00000004090e7223 */ /* 0x004fce000000000e */
[----:B------:R-:W-:Y:S05]  /*0b50*/  BRA.U UP0, `(.L_x_7) ;  /* 0xfffffffd00d07547 */ /* 0x000fea000b83ffff */
.L_x_2:
[----:B------:R-:W0:Y:S01]  /*0b60*/  LDC.64 R2, c[0x0][0x398] ;  /* 0x0000e600ff027b82 */ /* 0x000e220000000a00 */
[----:B------:R-:W1:Y:S01]  /*0b70*/  LDCU UR5, c[0x0][0x3b8] ;  /* 0x00007700ff0577ac */ /* 0x000e620008000800 */
[----:B0-----:R-:W-:-:S06]  /*0b80*/  IMAD.WIDE R2, R7, 0x4, R2 ;  /* 0x0000000407027825 */ /* 0x001fcc00078e0202 */
[----:B------:R-:W2:Y:S01]  /*0b90*/  LDG.E R3, desc[UR10][R2.64] ;  /* 0x0000000a02037981 */ /* 0x000ea2000c1e1900 */
[----:B-1----:R-:W-:Y:S01]  /*0ba0*/  UISETP.GE.AND UP0, UPT, UR5, 0x1, UPT ;  /* 0x000000010500788c */ /* 0x002fe2000bf06270 */
[----:B------:R-:W-:Y:S01]  /*0bb0*/  MOV R4, RZ ;  /* 0x000000ff00047202 */ /* 0x000fe20000000f00 */
[----:B--2---:R-:W-:-:S07]  /*0bc0*/  FADD R9, R3, R14 ;  /* 0x0000000e03097221 */ /* 0x004fce0000000000 */
[----:B------:R-:W-:Y:S05]  /*0bd0*/  BRA.U !UP0, `(.L_x_8) ;  /* 0x0000000908447547 */ /* 0x000fea000b800000 */
[----:B------:R-:W-:Y:S01]  /*0be0*/  HFMA2 R2, -RZ, RZ, 0.96630859375, -0.0022525787353515625 ;  /* 0x3bbb989dff027431 */ /* 0x000fe200000001ff */
[----:B------:R-:W-:Y:S01]  /*0bf0*/  MOV R3, 0x437c0000 ;  /* 0x437c000000037802 */ /* 0x000fe20000000f00 */
[----:B------:R-:W-:Y:S02]  /*0c00*/  UISETP.GE.U32.AND UP1, UPT, UR5, 0x8, UPT ;  /* 0x000000080500788c */ /* 0x000fe4000bf26070 */
[----:B------:R-:W-:Y:S01]  /*0c10*/  IMAD R8, R7, UR5, RZ ;  /* 0x0000000507087c24 */ /* 0x000fe2000f8e02ff */
[----:B------:R-:W-:Y:S01]  /*0c20*/  ULOP3.LUT UR8, UR5, 0x7, URZ, 0xc0, !UPT ;  /* 0x0000000705087892 */ /* 0x000fe2000f8ec0ff */
[----:B------:R-:W-:-:S03]  /*0c30*/  UMOV UR4, URZ ;  /* 0x000000ff00047c82 */ /* 0x000fc60008000000 */
[----:B------:R-:W-:Y:S01]  /*0c40*/  UISETP.NE.AND UP0, UPT, UR8, URZ, UPT ;  /* 0x000000ff0800728c */ /* 0x000fe2000bf05270 */
[----:B------:R-:W-:-:S04]  /*0c50*/  FFMA.SAT R2, R9, R2, 0.5 ;  /* 0x3f00000009027423 */ /* 0x000fc80000002002 */
[----:B------:R-:W-:-:S04]  /*0c60*/  FFMA.RM R2, R2, R3, 12582913 ;  /* 0x4b40000102027423 */ /* 0x000fc80000004003 */
[C---:B------:R-:W-:Y:S01]  /*0c70*/  FADD R4, R2.reuse, -12583039 ;  /* 0xcb40007f02047421 */ /* 0x040fe20000000000 */
[----:B------:R-:W-:-:S03]  /*0c80*/  SHF.L.U32 R6, R2, 0x17, RZ ;  /* 0x0000001702067819 */ /* 0x000fc600000006ff */
[----:B------:R-:W-:Y:S01]  /*0c90*/  FFMA R10, R9, 1.4426950216293334961, -R4 ;  /* 0x3fb8aa3b090a7823 */ /* 0x000fe20000000804 */
[----:B------:R-:W-:-:S03]  /*0ca0*/  HFMA2 R4, -RZ, RZ, 0, 0 ;  /* 0x00000000ff047431 */ /* 0x000fc600000001ff */
[----:B------:R-:W-:Y:S01]  /*0cb0*/  FFMA R5, R9, 1.925963033500011079e-08, R10 ;  /* 0x32a5706009057823 */ /* 0x000fe2000000000a */
[----:B------:R-:W-:Y:S06]  /*0cc0*/  BRA.U !UP1, `(.L_x_9) ;  /* 0x0000000109fc7547 */ /* 0x000fec000b800000 */
[----:B------:R-:W0:Y:S01]  /*0cd0*/  LDCU.64 UR6, c[0x0][0x3a0] ;  /* 0x00007400ff0677ac */ /* 0x000e220008000a00 */
[----:B------:R-:W-:Y:S02]  /*0ce0*/  MOV R4, RZ ;  /* 0x000000ff00047202 */ /* 0x000fe40000000f00 */
[----:B------:R-:W-:Y:S01]  /*0cf0*/  MOV R10, R8 ;  /* 0x00000008000a7202 */ /* 0x000fe20000000f00 */
[----:B------:R-:W-:-:S04]  /*0d00*/  ULOP3.LUT UR4, UR5, 0x7ffffff8, URZ, 0xc0, !UPT ;  /* 0x7ffffff805047892 */ /* 0x000fc8000f8ec0ff */
[----:B------:R-:W-:Y:S02]  /*0d10*/  UIADD3 UR9, UPT, UPT, -UR4, URZ, URZ ;  /* 0x000000ff04097290 */ /* 0x000fe4000fffe1ff */
[----:B0-----:R-:W-:-:S04]  /*0d20*/  UIADD3 UR5, UP1, UPT, UR6, 0x10, URZ ;  /* 0x0000001006057890 */ /* 0x001fc8000ff3e0ff */
[----:B------:R-:W-:-:S12]  /*0d30*/  UIADD3.X UR6, UPT, UPT, URZ, UR7, URZ, UP1, !UPT ;  /* 0x00000007ff067290 */ /* 0x000fd80008ffe4ff */
.L_x_10:
[----:B------:R-:W-:Y:S02]  /*0d40*/  MOV R2, UR5 ;  /* 0x0000000500027c02 */ /* 0x000fe40008000f00 */
[----:B------:R-:W-:-:S03]  /*0d50*/  MOV R3, UR6 ;  /* 0x0000000600037c02 */ /* 0x000fc60008000f00 */
[----:B------:R-:W-:-:S05]  /*0d60*/  IMAD.WIDE R2, R10, 0x4, R2 ;  /* 0x000000040a027825 */ /* 0x000fca00078e0202 */
[----:B------:R-:W2:Y:S04]  /*0d70*/  LDG.E R27, desc[UR10][R2.64+-0x10] ;  /* 0xfffff00a021b7981 */ /* 0x000ea8000c1e1900 */
[----:B------:R-:W3:Y:S04]  /*0d80*/  LDG.E R18, desc[UR10][R2.64+-0xc] ;  /* 0xfffff40a02127981 */ /* 0x000ee8000c1e1900 */
[----:B------:R-:W4:Y:S04]  /*0d90*/  LDG.E R15, desc[UR10][R2.64+-0x8] ;  /* 0xfffff80a020f7981 */ /* 0x000f28000c1e1900 */
[----:B------:R-:W5:Y:S04]  /*0da0*/  LDG.E R14, desc[UR10][R2.64+-0x4] ;  /* 0xfffffc0a020e7981 */ /* 0x000f68000c1e1900 */
[----:B------:R-:W5:Y:S04]  /*0db0*/  LDG.E R13, desc[UR10][R2.64] ;  /* 0x0000000a020d7981 */ /* 0x000f68000c1e1900 */
[----:B------:R-:W5:Y:S04]  /*0dc0*/  LDG.E R12, desc[UR10][R2.64+0x4] ;  /* 0x0000040a020c7981 */ /* 0x000f68000c1e1900 */
[----:B------:R-:W5:Y:S04]  /*0dd0*/  LDG.E R11, desc[UR10][R2.64+0x8] ;  /* 0x0000080a020b7981 */ /* 0x000f68000c1e1900 */
[----:B------:R0:W5:Y:S01]  /*0de0*/  LDG.E R16, desc[UR10][R2.64+0xc] ;  /* 0x00000c0a02107981 */ /* 0x000162000c1e1900 */
[----:B------:R-:W-:Y:S01]  /*0df0*/  FSETP.GE.AND P0, PT, R9, RZ, PT ;  /* 0x000000ff0900720b */ /* 0x000fe20003f06000 */
[----:B------:R-:W-:Y:S01]  /*0e00*/  UIADD3 UR9, UPT, UPT, UR9, 0x8, URZ ;  /* 0x0000000809097890 */ /* 0x000fe2000fffe0ff */
[----:B------:R-:W-:-:S02]  /*0e10*/  MOV R25, R9 ;  /* 0x0000000900197202 */ /* 0x000fc40000000f00 */
[----:B------:R-:W-:Y:S01]  /*0e20*/  IADD3 R10, PT, PT, R10, 0x8, RZ ;  /* 0x000000080a0a7810 */ /* 0x000fe20007ffe0ff */
[----:B------:R-:W-:Y:S01]  /*0e30*/  UISETP.NE.AND UP1, UPT, UR9, URZ, UPT ;  /* 0x000000ff0900728c */ /* 0x000fe2000bf25270 */
[----:B0-----:R-:W-:-:S07]  /*0e40*/  MOV R2, R9 ;  /* 0x0000000900027202 */ /* 0x001fce0000000f00 */
[----:B------:R-:W0:Y:S08]  /*0e50*/  @!P0 MUFU.EX2 R19, R5 ;  /* 0x0000000500138308 */ /* 0x000e300000000800 */
[----:B------:R-:W1:Y:S08]  /*0e60*/  @!P0 MUFU.EX2 R20, R5 ;  /* 0x0000000500148308 */ /* 0x000e700000000800 */
[----:B------:R-:W1:Y:S01]  /*0e70*/  @!P0 MUFU.EX2 R21, R5 ;  /* 0x0000000500158308 */ /* 0x000e620000000800 */
[----:B0-----:R-:W-:-:S04]  /*0e80*/  @!P0 FFMA R19, R6, R19, 1 ;  /* 0x3f80000006138423 */ /* 0x001fc80000000013 */
[----:B------:R-:W-:-:S03]  /*0e90*/  @!P0 FMUL R25, R19, 0.5 ;  /* 0x3f00000013198820 */ /* 0x000fc60000400000 */
[----:B------:R-:W0:Y:S01]  /*0ea0*/  @!P0 MUFU.EX2 R23, R5 ;  /* 0x0000000500178308 */ /* 0x000e220000000800 */
[----:B-1----:R-:W-:-:S07]  /*0eb0*/  @!P0 FFMA R20, R6, R20, 1 ;  /* 0x3f80000006148423 */ /* 0x002fce0000000014 */
[----:B------:R-:W1:Y:S01]  /*0ec0*/  @!P0 MUFU.EX2 R17, R5 ;  /* 0x0000000500118308 */ /* 0x000e620000000800 */
[----:B------:R-:W-:-:S04]  /*0ed0*/  @!P0 FFMA R21, R6, R21, 1 ;  /* 0x3f80000006158423 */ /* 0x000fc80000000015 */
[----:B------:R-:W-:-:S03]  /*0ee0*/  @!P0 FMUL R2, R21, 0.5 ;  /* 0x3f00000015028820 */ /* 0x000fc60000400000 */
[----:B------:R-:W1:Y:S01]  /*0ef0*/  @!P0 MUFU.EX2 R19, R5 ;  /* 0x0000000500138308 */ /* 0x000e620000000800 */
[----:B0-----:R-:W-:-:S07]  /*0f00*/  @!P0 FFMA R23, R6, R23, 1 ;  /* 0x3f80000006178423 */ /* 0x001fce0000000017 */
[----:B------:R-:W0:Y:S01]  /*0f10*/  @!P0 MUFU.EX2 R3, R5 ;  /* 0x0000000500038308 */ /* 0x000e220000000800 */
[----:B-1----:R-:W-:-:S07]  /*0f20*/  @!P0 FFMA R17, R6, R17, 1 ;  /* 0x3f80000006118423 */ /* 0x002fce0000000011 */
[----:B------:R-:W1:Y:S01]  /*0f30*/  @!P0 MUFU.EX2 R21, R5 ;  /* 0x0000000500158308 */ /* 0x000e620000000800 */
[C---:B------:R-:W-:Y:S01]  /*0f40*/  @!P0 FFMA R19, R6.reuse, R19, 1 ;  /* 0x3f80000006138423 */ /* 0x040fe20000000013 */
[C---:B0-----:R-:W-:Y:S01]  /*0f50*/  @!P0 FFMA R3, R6.reuse, R3, 1 ;  /* 0x3f80000006038423 */ /* 0x041fe20000000003 */
[----:B-1----:R-:W-:Y:S01]  /*0f60*/  @!P0 FFMA R21, R6, R21, 1 ;  /* 0x3f80000006158423 */ /* 0x002fe20000000015 */
[----:B--2---:R-:W-:Y:S01]  /*0f70*/  FFMA R29, R27, R25, R4 ;  /* 0x000000191b1d7223 */ /* 0x004fe20000000004 */
[-C--:B------:R-:W-:Y:S01]  /*0f80*/  MOV R27, R9.reuse ;  /* 0x00000009001b7202 */ /* 0x080fe20000000f00 */
[----:B------:R-:W-:Y:S01]  /*0f90*/  @!P0 FMUL R27, R20, 0.5 ;  /* 0x3f000000141b8820 */ /* 0x000fe20000400000 */
[-C--:B------:R-:W-:Y:S01]  /*0fa0*/  MOV R25, R9.reuse ;  /* 0x0000000900197202 */ /* 0x080fe20000000f00 */
[----:B------:R-:W-:Y:S01]  /*0fb0*/  @!P0 FMUL R25, R23, 0.5 ;  /* 0x3f00000017198820 */ /* 0x000fe20000400000 */
[----:B------:R-:W-:Y:S01]  /*0fc0*/  MOV R4, R9 ;  /* 0x0000000900047202 */ /* 0x000fe20000000f00 */
[----:B---3--:R-:W-:Y:S01]  /*0fd0*/  FFMA R18, R18, R27, R29 ;  /* 0x0000001b12127223 */ /* 0x008fe2000000001d */
[----:B------:R-:W-:-:S03]  /*0fe0*/  @!P0 FMUL R4, R17, 0.5 ;  /* 0x3f00000011048820 */ /* 0x000fc60000400000 */
[----:B----4-:R-:W-:Y:S01]  /*0ff0*/  FFMA R15, R15, R2, R18 ;  /* 0x000000020f0f7223 */ /* 0x010fe20000000012 */
[-C--:B------:R-:W-:Y:S01]  /*1000*/  MOV R2, R9.reuse ;  /* 0x0000000900027202 */ /* 0x080fe20000000f00 */
[----:B------:R-:W-:Y:S01]  /*1010*/  @!P0 FMUL R2, R3, 0.5 ;  /* 0x3f00000003028820 */ /* 0x000fe20000400000 */
[----:B------:R-:W-:Y:S01]  /*1020*/  MOV R3, R9 ;  /* 0x0000000900037202 */ /* 0x000fe20000000f00 */
[----:B-----5:R-:W-:Y:S01]  /*1030*/  FFMA R14, R14, R25, R15 ;  /* 0x000000190e0e7223 */ /* 0x020fe2000000000f */
[----:B------:R-:W-:Y:S01]  /*1040*/  MOV R15, R9 ;  /* 0x00000009000f7202 */ /* 0x000fe20000000f00 */
[----:B------:R-:W-:Y:S01]  /*1050*/  @!P0 FMUL R15, R19, 0.5 ;  /* 0x3f000000130f8820 */ /* 0x000fe20000400000 */
[----:B------:R-:W-:Y:S01]  /*1060*/  @!P0 FMUL R3, R21, 0.5 ;  /* 0x3f00000015038820 */ /* 0x000fe20000400000 */
[----:B------:R-:W-:-:S04]  /*1070*/  FFMA R13, R13, R4, R14 ;  /* 0x000000040d0d7223 */ /* 0x000fc8000000000e */
[----:B------:R-:W-:-:S04]  /*1080*/  FFMA R12, R12, R15, R13 ;  /* 0x0000000f0c0c7223 */ /* 0x000fc8000000000d */
[----:B------:R-:W-:-:S04]  /*1090*/  FFMA R11, R11, R2, R12 ;  /* 0x000000020b0b7223 */ /* 0x000fc8000000000c */
[----:B------:R-:W-:Y:S01]  /*10a0*/  FFMA R4, R16, R3, R11 ;  /* 0x0000000310047223 */ /* 0x000fe2000000000b */
[----:B------:R-:W-:Y:S06]  /*10b0*/  BRA.U UP1, `(.L_x_10) ;  /* 0xfffffffd01207547 */ /* 0x000fec000b83ffff */
.L_x_9:
[----:B------:R-:W-:Y:S05]  /*10c0*/  BRA.U !UP0, `(.L_x_8) ;  /* 0x0000000508087547 */ /* 0x000fea000b800000 */
[----:B------:R-:W0:Y:S01]  /*10d0*/  LDCU UR5, c[0x0][0x3b8] ;  /* 0x00007700ff0577ac */ /* 0x000e220008000800 */
[----:B------:R-:W-:Y:S02]  /*10e0*/  UISETP.GE.U32.AND UP0, UPT, UR8, 0x4, UPT ;  /* 0x000000040800788c */ /* 0x000fe4000bf06070 */
[----:B0-----:R-:W-:-:S04]  /*10f0*/  ULOP3.LUT UR6, UR5, 0x3, URZ, 0xc0, !UPT ;  /* 0x0000000305067892 */ /* 0x001fc8000f8ec0ff */
[----:B------:R-:W-:-:S03]  /*1100*/  UISETP.NE.AND UP1, UPT, UR6, URZ, UPT ;  /* 0x000000ff0600728c */ /* 0x000fc6000bf25270 */
[----:B------:R-:W-:Y:S08]  /*1110*/  BRA.U !UP0, `(.L_x_11) ;  /* 0x0000000108747547 */ /* 0x000ff0000b800000 */
[----:B------:R-:W0:Y:S01]  /*1120*/  LDC.64 R2, c[0x0][0x3a0] ;  /* 0x0000e800ff027b82 */ /* 0x000e220000000a00 */
[----:B------:R-:W-:-:S05]  /*1130*/  IADD3 R11, PT, PT, R8, UR4, RZ ;  /* 0x00000004080b7c10 */ /* 0x000fca000fffe0ff */
[----:B0-----:R-:W-:-:S05]  /*1140*/  IMAD.WIDE R2, R11, 0x4, R2 ;  /* 0x000000040b027825 */ /* 0x001fca00078e0202 */
[----:B------:R-:W2:Y:S04]  /*1150*/  LDG.E R13, desc[UR10][R2.64] ;  /* 0x0000000a020d7981 */ /* 0x000ea8000c1e1900 */
[----:B------:R-:W3:Y:S04]  /*1160*/  LDG.E R15, desc[UR10][R2.64+0x4] ;  /* 0x0000040a020f7981 */ /* 0x000ee8000c1e1900 */
[----:B------:R-:W4:Y:S04]  /*1170*/  LDG.E R17, desc[UR10][R2.64+0x8] ;  /* 0x0000080a02117981 */ /* 0x000f28000c1e1900 */
[----:B------:R0:W5:Y:S01]  /*1180*/  LDG.E R12, desc[UR10][R2.64+0xc] ;  /* 0x00000c0a020c7981 */ /* 0x000162000c1e1900 */
[----:B------:R-:W-:Y:S01]  /*1190*/  FSETP.GE.AND P0, PT, R9, RZ, PT ;  /* 0x000000ff0900720b */ /* 0x000fe20003f06000 */
[----:B------:R-:W-:Y:S01]  /*11a0*/  UIADD3 UR4, UPT, UPT, UR4, 0x4, URZ ;  /* 0x0000000404047890 */ /* 0x000fe2000fffe0ff */
[----:B------:R-:W-:-:S02]  /*11b0*/  MOV R11, R9 ;  /* 0x00000009000b7202 */ /* 0x000fc40000000f00 */
[-C--:B------:R-:W-:Y:S02]  /*11c0*/  MOV R10, R9.reuse ;  /* 0x00000009000a7202 */ /* 0x080fe40000000f00 */
[-C--:B0-----:R-:W-:Y:S02]  /*11d0*/  MOV R2, R9.reuse ;  /* 0x0000000900027202 */ /* 0x081fe40000000f00 */
[----:B------:R-:W-:-:S05]  /*11e0*/  MOV R3, R9 ;  /* 0x0000000900037202 */ /* 0x000fca0000000f00 */
[----:B------:R-:W0:Y:S08]  /*11f0*/  @!P0 MUFU.EX2 R19, R5 ;  /* 0x0000000500138308 */ /* 0x000e300000000800 */
[----:B------:R-:W1:Y:S08]  /*1200*/  @!P0 MUFU.EX2 R21, R5 ;  /* 0x0000000500158308 */ /* 0x000e700000000800 */
[----:B------:R-:W1:Y:S01]  /*1210*/  @!P0 MUFU.EX2 R23, R5 ;  /* 0x0000000500178308 */ /* 0x000e620000000800 */
[----:B0-----:R-:W-:-:S04]  /*1220*/  @!P0 FFMA R19, R6, R19, 1 ;  /* 0x3f80000006138423 */ /* 0x001fc80000000013 */
[----:B------:R-:W-:-:S03]  /*1230*/  @!P0 FMUL R11, R19, 0.5 ;  /* 0x3f000000130b8820 */ /* 0x000fc60000400000 */
[----:B------:R-:W0:Y:S01]  /*1240*/  @!P0 MUFU.EX2 R25, R5 ;  /* 0x0000000500198308 */ /* 0x000e220000000800 */
[----:B-1----:R-:W-:-:S04]  /*1250*/  @!P0 FFMA R21, R6, R21, 1 ;  /* 0x3f80000006158423 */ /* 0x002fc80000000015 */
[----:B------:R-:W-:Y:S01]  /*1260*/  @!P0 FMUL R10, R21, 0.5 ;  /* 0x3f000000150a8820 */ /* 0x000fe20000400000 */
[----:B------:R-:W-:-:S04]  /*1270*/  @!P0 FFMA R23, R6, R23, 1 ;  /* 0x3f80000006178423 */ /* 0x000fc80000000017 */
[----:B------:R-:W-:Y:S01]  /*1280*/  @!P0 FMUL R2, R23, 0.5 ;  /* 0x3f00000017028820 */ /* 0x000fe20000400000 */
[----:B0-----:R-:W-:-:S04]  /*1290*/  @!P0 FFMA R25, R6, R25, 1 ;  /* 0x3f80000006198423 */ /* 0x001fc80000000019 */
[----:B------:R-:W-:Y:S01]  /*12a0*/  @!P0 FMUL R3, R25, 0.5 ;  /* 0x3f00000019038820 */ /* 0x000fe20000400000 */
[----:B--2---:R-:W-:-:S04]  /*12b0*/  FFMA R4, R13, R11, R4 ;  /* 0x0000000b0d047223 */ /* 0x004fc80000000004 */
[----:B---3--:R-:W-:-:S04]  /*12c0*/  FFMA R4, R15, R10, R4 ;  /* 0x0000000a0f047223 */ /* 0x008fc80000000004 */
[----:B----4-:R-:W-:-:S04]  /*12d0*/  FFMA R17, R17, R2, R4 ;  /* 0x0000000211117223 */ /* 0x010fc80000000004 */
[----:B-----5:R-:W-:-:S07]  /*12e0*/  FFMA R4, R12, R3, R17 ;  /* 0x000000030c047223 */ /* 0x020fce0000000011 */
.L_x_11:
[----:B------:R-:W-:Y:S05]  /*12f0*/  BRA.U !UP1, `(.L_x_8) ;  /* 0x00000001097c7547 */ /* 0x000fea000b800000 */
[----:B------:R-:W-:Y:S02]  /*1300*/  UISETP.NE.AND UP0, UPT, UR6, 0x1, UPT ;  /* 0x000000010600788c */ /* 0x000fe4000bf05270 */
[----:B------:R-:W-:-:S04]  /*1310*/  ULOP3.LUT UR5, UR5, 0x1, URZ, 0xc0, !UPT ;  /* 0x0000000105057892 */ /* 0x000fc8000f8ec0ff */
[----:B------:R-:W-:-:S03]  /*1320*/  UISETP.NE.U32.AND UP1, UPT, UR5, 0x1, UPT ;  /* 0x000000010500788c */ /* 0x000fc6000bf25070 */
[----:B------:R-:W-:Y:S08]  /*1330*/  BRA.U !UP0, `(.L_x_12) ;  /* 0x0000000108447547 */ /* 0x000ff0000b800000 */
[----:B------:R-:W0:Y:S01]  /*1340*/  LDC.64 R2, c[0x0][0x3a0] ;  /* 0x0000e800ff027b82 */ /* 0x000e220000000a00 */
[----:B------:R-:W-:-:S05]  /*1350*/  IADD3 R11, PT, PT, R8, UR4, RZ ;  /* 0x00000004080b7c10 */ /* 0x000fca000fffe0ff */
[----:B0-----:R-:W-:-:S05]  /*1360*/  IMAD.WIDE R2, R11, 0x4, R2 ;  /* 0x000000040b027825 */ /* 0x001fca00078e0202 */
[----:B------:R-:W2:Y:S04]  /*1370*/  LDG.E R13, desc[UR10][R2.64] ;  /* 0x0000000a020d7981 */ /* 0x000ea8000c1e1900 */
[----:B------:R-:W3:Y:S01]  /*1380*/  LDG.E R15, desc[UR10][R2.64+0x4] ;  /* 0x0000040a020f7981 */ /* 0x000ee2000c1e1900 */
[----:B------:R-:W-:Y:S01]  /*1390*/  FSETP.GE.AND P0, PT, R9, RZ, PT ;  /* 0x000000ff0900720b */ /* 0x000fe20003f06000 */
[----:B------:R-:W-:Y:S01]  /*13a0*/  UIADD3 UR4, UPT, UPT, UR4, 0x2, URZ ;  /* 0x0000000204047890 */ /* 0x000fe2000fffe0ff */
[-C--:B------:R-:W-:Y:S02]  /*13b0*/  MOV R11, R9.reuse ;  /* 0x00000009000b7202 */ /* 0x080fe40000000f00 */
[----:B------:R-:W-:-:S09]  /*13c0*/  MOV R10, R9 ;  /* 0x00000009000a7202 */ /* 0x000fd20000000f00 */
[----:B------:R-:W0:Y:S08]  /*13d0*/  @!P0 MUFU.EX2 R17, R5 ;  /* 0x0000000500118308 */ /* 0x000e300000000800 */
[----:B------:R-:W1:Y:S01]  /*13e0*/  @!P0 MUFU.EX2 R19, R5 ;  /* 0x0000000500138308 */ /* 0x000e620000000800 */
[----:B0-----:R-:W-:-:S04]  /*13f0*/  @!P0 FFMA R17, R6, R17, 1 ;  /* 0x3f80000006118423 */ /* 0x001fc80000000011 */
[----:B------:R-:W-:Y:S01]  /*1400*/  @!P0 FMUL R11, R17, 0.5 ;  /* 0x3f000000110b8820 */ /* 0x000fe20000400000 */
[----:B-1----:R-:W-:-:S04]  /*1410*/  @!P0 FFMA R19, R6, R19, 1 ;  /* 0x3f80000006138423 */ /* 0x002fc80000000013 */
[----:B------:R-:W-:Y:S01]  /*1420*/  @!P0 FMUL R10, R19, 0.5 ;  /* 0x3f000000130a8820 */ /* 0x000fe20000400000 */
[----:B--2---:R-:W-:-:S04]  /*1430*/  FFMA R4, R13, R11, R4 ;  /* 0x0000000b0d047223 */ /* 0x004fc80000000004 */
[----:B---3--:R-:W-:-:S07]  /*1440*/  FFMA R4, R15, R10, R4 ;  /* 0x0000000a0f047223 */ /* 0x008fce0000000004 */
.L_x_12:
[----:B------:R-:W-:Y:S05]  /*1450*/  BRA.U UP1, `(.L_x_8) ;  /* 0x0000000101247547 */ /* 0x000fea000b800000 */
[----:B------:R-:W0:Y:S01]  /*1460*/  LDC.64 R2, c[0x0][0x3a0] ;  /* 0x0000e800ff027b82 */ /* 0x000e220000000a00 */
[----:B------:R-:W-:-:S05]  /*1470*/  IADD3 R11, PT, PT, R8, UR4, RZ ;  /* 0x00000004080b7c10 */ /* 0x000fca000fffe0ff */
[----:B0-----:R-:W-:-:S06]  /*1480*/  IMAD.WIDE R2, R11, 0x4, R2 ;  /* 0x000000040b027825 */ /* 0x001fcc00078e0202 */
[----:B------:R-:W2:Y:S01]  /*1490*/  LDG.E R3, desc[UR10][R2.64] ;  /* 0x0000000a02037981 */ /* 0x000ea2000c1e1900 */
[----:B------:R-:W-:-:S13]  /*14a0*/  FSETP.GE.AND P0, PT, R9, RZ, PT ;  /* 0x000000ff0900720b */ /* 0x000fda0003f06000 */
[----:B------:R-:W0:Y:S02]  /*14b0*/  @!P0 MUFU.EX2 R5, R5 ;  /* 0x0000000500058308 */ /* 0x000e240000000800 */
[----:B0-----:R-:W-:-:S04]  /*14c0*/  @!P0 FFMA R6, R6, R5, 1 ;  /* 0x3f80000006068423 */ /* 0x001fc80000000005 */
[----:B------:R-:W-:-:S04]  /*14d0*/  @!P0 FMUL R9, R6, 0.5 ;  /* 0x3f00000006098820 */ /* 0x000fc80000400000 */
[----:B--2---:R-:W-:-:S07]  /*14e0*/  FFMA R4, R3, R9, R4 ;  /* 0x0000000903047223 */ /* 0x004fce0000000004 */
.L_x_8:
[----:B------:R-:W0:Y:S01]  /*14f0*/  LDC.64 R2, c[0x0][0x3a8] ;  /* 0x0000ea00ff027b82 */ /* 0x000e220000000a00 */
[----:B------:R-:W1:Y:S07]  /*1500*/  LDCU UR4, c[0x0][0x3bc] ;  /* 0x00007780ff0477ac */ /* 0x000e6e0008000800 */
[----:B------:R-:W2:Y:S01]  /*1510*/  LDC.64 R8, c[0x0][0x388] ;  /* 0x0000e200ff087b82 */ /* 0x000ea20000000a00 */
[----:B0-----:R-:W-:-:S06]  /*1520*/  IMAD.WIDE R2, R7, 0x4, R2 ;  /* 0x0000000407027825 */ /* 0x001fcc00078e0202 */
[----:B------:R-:W3:Y:S01]  /*1530*/  LDG.E R3, desc[UR10][R2.64] ;  /* 0x0000000a02037981 */ /* 0x000ee2000c1e1900 */
[----:B-1----:R-:W-:-:S04]  /*1540*/  IMAD R7, R0, UR4, R7 ;  /* 0x0000000400077c24 */ /* 0x002fc8000f8e0207 */
[----:B--2---:R-:W-:-:S04]  /*1550*/  IMAD.WIDE R6, R7, 0x4, R8 ;  /* 0x0000000407067825 */ /* 0x004fc800078e0208 */
[----:B---3--:R-:W-:-:S05]  /*1560*/  FADD R5, R3, R4 ;  /* 0x0000000403057221 */ /* 0x008fca0000000000 */
[----:B------:R-:W-:Y:S01]  /*1570*/  STG.E desc[UR10][R6.64], R5 ;  /* 0x0000000506007986 */ /* 0x000fe2000c10190a */
[----:B------:R-:W-:Y:S05]  /*1580*/  EXIT ;  /* 0x000000000000794d */ /* 0x000fea0003800000 */
.L_x_13:
        /* <DEDUP_REMOVED lines=15> */
.L_x_16:


//--------------------- .nv.shared.reserved.0     --------------------------
	.section	.nv.shared.reserved.0,"aw",@nobits
	.weak		__nv_reservedSMEM_offset_0_alias
	.size		__nv_reservedSMEM_offset_0_alias, 0, 64
	.other		__nv_reservedSMEM_offset_0_alias,@"STO_CUDA_RESERVED_SHARED STV_DEFAULT"
__nv_reservedSMEM_offset_0_alias:
	.zero		0
	.zero		64


//--------------------- .nv.constant0._Z25load_model_weights_kernelPKcPfS1_S1_S1_ --------------------------
	.section	.nv.constant0._Z25load_model_weights_kernelPKcPfS1_S1_S1_,"a",@progbits
	.sectionflags	@""
	.align	4
.nv.constant0._Z25load_model_weights_kernelPKcPfS1_S1_S1_:
	.zero		936


//--------------------- .nv.constant0._Z21smooth_l1_loss_kernelPKfS0_Pfi --------------------------
	.section	.nv.constant0._Z21smooth_l1_loss_kernelPKfS0_Pfi,"a",@progbits
	.sectionflags	@""
	.align	4
.nv.constant0._Z21smooth_l1_loss_kernelPKfS0_Pfi:
	.zero		924


//--------------------- .nv.constant0._Z20model_forward_kernelPKfPfS0_S0_S0_S0_iiii --------------------------
	.section	.nv.constant0._Z20model_forward_kernelPKfPfS0_S0_S0_S0_iiii,"a",@progbits
	.sectionflags	@""
	.align	4
.nv.constant0._Z20model_forward_kernelPKfPfS0_S0_S0_S0_iiii:
	.zero		960


//--------------------- SYMBOLS --------------------------

	.type		.nv.reservedSmem.offset0,@object
	.size		.nv.reservedSmem.offset0,0x4
